// auto-generated by cutlass_sweep.gemm — config: {"arch": "sm_90", "cluster_m": 1, "cluster_n": 1, "dtype": "fp32", "dtype_b": "fp32", "layout": "nt", "stages": 0, "tile_k": 64, "tile_m": 64, "tile_n": 128}
#include "cutlass/cutlass.h"
#include "cutlass/gemm/collective/collective_builder.hpp"
#include "cutlass/gemm/device/gemm_universal_adapter.h"
#include "cutlass/gemm/kernel/gemm_universal.hpp"
#include "cutlass/epilogue/collective/collective_builder.hpp"

using ElemA = float;
using ElemB = float;
using ElemCD = float;
using Acc  = float;
using TileShape    = cute::Shape<cute::_64, cute::_128, cute::_64>;
using ClusterShape = cute::Shape<cute::_1, cute::_1, cute::_1>;

using CollectiveEpilogue = typename cutlass::epilogue::collective::CollectiveBuilder<
    cutlass::arch::Sm90, cutlass::arch::OpClassTensorOp,
    TileShape, ClusterShape,
    cutlass::epilogue::collective::EpilogueTileAuto,
    Acc, Acc,
    ElemCD, cutlass::layout::RowMajor, 128 / cutlass::sizeof_bits<ElemCD>::value,
    ElemCD, cutlass::layout::RowMajor, 128 / cutlass::sizeof_bits<ElemCD>::value,
    cutlass::epilogue::collective::EpilogueScheduleAuto
  >::CollectiveOp;

using CollectiveMainloop = typename cutlass::gemm::collective::CollectiveBuilder<
    cutlass::arch::Sm90, cutlass::arch::OpClassTensorOp,
    ElemA, cutlass::layout::RowMajor, 128 / cutlass::sizeof_bits<ElemA>::value,
    ElemB, cutlass::layout::ColumnMajor, 128 / cutlass::sizeof_bits<ElemB>::value,
    Acc,
    TileShape, ClusterShape,
    cutlass::gemm::collective::StageCountAutoCarveout<static_cast<int>(sizeof(typename CollectiveEpilogue::SharedStorage))>,
    cutlass::gemm::collective::KernelScheduleAuto
  >::CollectiveOp;

using GemmKernel = cutlass::gemm::kernel::GemmUniversal<
    cute::Shape<int,int,int,int>,
    CollectiveMainloop,
    CollectiveEpilogue
>;
using Gemm = cutlass::gemm::device::GemmUniversalAdapter<GemmKernel>;

// Force the device kernel symbol into the cubin without needing a host main.
auto* _anchor = &cutlass::device_kernel<GemmKernel>;


// ===== COMPILED SASS (sm_90a) =====

	.target	sm_90a

	.elftype	@"ET_EXEC"


//--------------------- .note.nv.tkinfo           --------------------------
	.section	.note.nv.tkinfo,"",@"SHT_NOTE"
	.sectionflags	@"SHF_NOTE_NV_TKINFO"
	.tkinfo
        /*0018*/ 	.word	0x00000002
        /*0030*/ 	.string	""
        /*0030*/ 	.string	"ptxas"
        /*0030*/ 	.string	"Cuda compilation tools, release 13.0, V13.0.88"
        /*0030*/ 	.string	"Build cuda_13.0.r13.0/compiler.36424714_0"
        /*0030*/ 	.string	"-arch sm_90a -m 64 "



//--------------------- .note.nv.cuinfo           --------------------------
	.section	.note.nv.cuinfo,"",@"SHT_NOTE"
	.sectionflags	@"SHF_NOTE_NV_CUINFO"
        /*0018*/ 	.short	0x0002
        /*001a*/ 	.short	0x005a
        /*001c*/ 	.short	0x0082
	.zero		2


//--------------------- .nv.info                  --------------------------
	.section	.nv.info,"",@"SHT_CUDA_INFO"
	.align	4


	//----- nvinfo : EIATTR_REGCOUNT
	.align		4
        /*0000*/ 	.byte	0x04, 0x2f
        /*0002*/ 	.short	(.L_15 - .L_14)
	.align		4
.L_14:
        /*0004*/ 	.word	index@(_ZN7cutlass13device_kernelINS_4gemm6kernel13GemmUniversalIN4cute5tupleIJiiiiEEENS1_10collective13CollectiveMmaINS1_34MainloopSm90TmaGmmaWarpSpecializedILi4ENS5_IJNS4_1CILi1EEESB_SB_EEENS1_32KernelTmaWarpSpecializedPingpongEEENS5_IJNSA_ILi64EEENSA_ILi128EEESF_EEEfNS5_IJlSB_lEEEfSI_NS4_8TiledMMAINS4_8MMA_AtomIJNS4_4SM904GMMA30MMA_64x128x8_F32TF32TF32_SS_TNILNSM_7ScaleInE1ELSO_1EEEEEENS4_6LayoutISC_NS5_IJNSA_ILi0EEESS_SS_EEEEENS5_IJNS4_10UnderscoreESV_SV_EEEEENS4_13SM90_TMA_LOADENS4_14ComposedLayoutINS4_7SwizzleILi3ELi4ELi3EEENS4_18smem_ptr_flag_bitsILi32EEENSR_INS5_IJNSA_ILi8EEENSA_ILi32EEEEEENS5_IJS15_SB_EEEEEEEvNS4_8identityESY_S19_vS1A_EENS_8epilogue10collective6detail29Sm90TmaWarpSpecializedAdapterINS1D_15DefaultEpilogueIfSI_SI_NS1C_6thread17LinearCombinationIfLi1EffLNS1H_9ScaleType4KindE0ELNS_15FloatRoundStyleE2EfEENS1_15EpilogueDefaultEEEEEvvEEEEvNT_6ParamsE)
        /*0008*/ 	.word	0x000000a8


	//----- nvinfo : EIATTR_FRAME_SIZE
	.align		4
.L_15:
        /*000c*/ 	.byte	0x04, 0x11
        /*000e*/ 	.short	(.L_17 - .L_16)
	.align		4
.L_16:
        /*0010*/ 	.word	index@(_ZN7cutlass13device_kernelINS_4gemm6kernel13GemmUniversalIN4cute5tupleIJiiiiEEENS1_10collective13CollectiveMmaINS1_34MainloopSm90TmaGmmaWarpSpecializedILi4ENS5_IJNS4_1CILi1EEESB_SB_EEENS1_32KernelTmaWarpSpecializedPingpongEEENS5_IJNSA_ILi64EEENSA_ILi128EEESF_EEEfNS5_IJlSB_lEEEfSI_NS4_8TiledMMAINS4_8MMA_AtomIJNS4_4SM904GMMA30MMA_64x128x8_F32TF32TF32_SS_TNILNSM_7ScaleInE1ELSO_1EEEEEENS4_6LayoutISC_NS5_IJNSA_ILi0EEESS_SS_EEEEENS5_IJNS4_10UnderscoreESV_SV_EEEEENS4_13SM90_TMA_LOADENS4_14ComposedLayoutINS4_7SwizzleILi3ELi4ELi3EEENS4_18smem_ptr_flag_bitsILi32EEENSR_INS5_IJNSA_ILi8EEENSA_ILi32EEEEEENS5_IJS15_SB_EEEEEEEvNS4_8identityESY_S19_vS1A_EENS_8epilogue10collective6detail29Sm90TmaWarpSpecializedAdapterINS1D_15DefaultEpilogueIfSI_SI_NS1C_6thread17LinearCombinationIfLi1EffLNS1H_9ScaleType4KindE0ELNS_15FloatRoundStyleE2EfEENS1_15EpilogueDefaultEEEEEvvEEEEvNT_6ParamsE)
        /*0014*/ 	.word	0x00000000


	//----- nvinfo : EIATTR_MIN_STACK_SIZE
	.align		4
.L_17:
        /*0018*/ 	.byte	0x04, 0x12
        /*001a*/ 	.short	(.L_19 - .L_18)
	.align		4
.L_18:
        /*001c*/ 	.word	index@(_ZN7cutlass13device_kernelINS_4gemm6kernel13GemmUniversalIN4cute5tupleIJiiiiEEENS1_10collective13CollectiveMmaINS1_34MainloopSm90TmaGmmaWarpSpecializedILi4ENS5_IJNS4_1CILi1EEESB_SB_EEENS1_32KernelTmaWarpSpecializedPingpongEEENS5_IJNSA_ILi64EEENSA_ILi128EEESF_EEEfNS5_IJlSB_lEEEfSI_NS4_8TiledMMAINS4_8MMA_AtomIJNS4_4SM904GMMA30MMA_64x128x8_F32TF32TF32_SS_TNILNSM_7ScaleInE1ELSO_1EEEEEENS4_6LayoutISC_NS5_IJNSA_ILi0EEESS_SS_EEEEENS5_IJNS4_10UnderscoreESV_SV_EEEEENS4_13SM90_TMA_LOADENS4_14ComposedLayoutINS4_7SwizzleILi3ELi4ELi3EEENS4_18smem_ptr_flag_bitsILi32EEENSR_INS5_IJNSA_ILi8EEENSA_ILi32EEEEEENS5_IJS15_SB_EEEEEEEvNS4_8identityESY_S19_vS1A_EENS_8epilogue10collective6detail29Sm90TmaWarpSpecializedAdapterINS1D_15DefaultEpilogueIfSI_SI_NS1C_6thread17LinearCombinationIfLi1EffLNS1H_9ScaleType4KindE0ELNS_15FloatRoundStyleE2EfEENS1_15EpilogueDefaultEEEEEvvEEEEvNT_6ParamsE)
        /*0020*/ 	.word	0x00000000
.L_19:


//--------------------- .nv.compat                --------------------------
	.section	.nv.compat,"",@"SHT_CUDA_COMPAT_INFO"
	.align	4
        /*0000*/ 	.byte	0x02, 0x09, 0x01, 0x00, 0x02, 0x02, 0x04, 0x00, 0x02, 0x05, 0x05, 0x00, 0x03, 0x07, 0x01, 0x01
        /*0010*/ 	.byte	0x02, 0x03, 0x01, 0x00, 0x02, 0x06, 0x01, 0x00, 0x04, 0x0b, 0x08, 0x00, 0x00, 0x00, 0x00, 0x00
        /*0020*/ 	.byte	0x00, 0x00, 0x00, 0x00


//--------------------- .nv.info._ZN7cutlass13device_kernelINS_4gemm6kernel13GemmUniversalIN4cute5tupleIJiiiiEEENS1_10collective13CollectiveMmaINS1_34MainloopSm90TmaGmmaWarpSpecializedILi4ENS5_IJNS4_1CILi1EEESB_SB_EEENS1_32KernelTmaWarpSpecializedPingpongEEENS5_IJNSA_ILi64EEENSA_ILi128EEESF_EEEfNS5_IJlSB_lEEEfSI_NS4_8TiledMMAINS4_8MMA_AtomIJNS4_4SM904GMMA30MMA_64x128x8_F32TF32TF32_SS_TNILNSM_7ScaleInE1ELSO_1EEEEEENS4_6LayoutISC_NS5_IJNSA_ILi0EEESS_SS_EEEEENS5_IJNS4_10UnderscoreESV_SV_EEEEENS4_13SM90_TMA_LOADENS4_14ComposedLayoutINS4_7SwizzleILi3ELi4ELi3EEENS4_18smem_ptr_flag_bitsILi32EEENSR_INS5_IJNSA_ILi8EEENSA_ILi32EEEEEENS5_IJS15_SB_EEEEEEEvNS4_8identityESY_S19_vS1A_EENS_8epilogue10collective6detail29Sm90TmaWarpSpecializedAdapterINS1D_15DefaultEpilogueIfSI_SI_NS1C_6thread17LinearCombinationIfLi1EffLNS1H_9ScaleType4KindE0ELNS_15FloatRoundStyleE2EfEENS1_15EpilogueDefaultEEEEEvvEEEEvNT_6ParamsE --------------------------
	.section	.nv.info._ZN7cutlass13device_kernelINS_4gemm6kernel13GemmUniversalIN4cute5tupleIJiiiiEEENS1_10collective13CollectiveMmaINS1_34MainloopSm90TmaGmmaWarpSpecializedILi4ENS5_IJNS4_1CILi1EEESB_SB_EEENS1_32KernelTmaWarpSpecializedPingpongEEENS5_IJNSA_ILi64EEENSA_ILi128EEESF_EEEfNS5_IJlSB_lEEEfSI_NS4_8TiledMMAINS4_8MMA_AtomIJNS4_4SM904GMMA30MMA_64x128x8_F32TF32TF32_SS_TNILNSM_7ScaleInE1ELSO_1EEEEEENS4_6LayoutISC_NS5_IJNSA_ILi0EEESS_SS_EEEEENS5_IJNS4_10UnderscoreESV_SV_EEEEENS4_13SM90_TMA_LOADENS4_14ComposedLayoutINS4_7SwizzleILi3ELi4ELi3EEENS4_18smem_ptr_flag_bitsILi32EEENSR_INS5_IJNSA_ILi8EEENSA_ILi32EEEEEENS5_IJS15_SB_EEEEEEEvNS4_8identityESY_S19_vS1A_EENS_8epilogue10collective6detail29Sm90TmaWarpSpecializedAdapterINS1D_15DefaultEpilogueIfSI_SI_NS1C_6thread17LinearCombinationIfLi1EffLNS1H_9ScaleType4KindE0ELNS_15FloatRoundStyleE2EfEENS1_15EpilogueDefaultEEEEEvvEEEEvNT_6ParamsE,"",@"SHT_CUDA_INFO"
	.sectionflags	@""
	.align	4


	//----- nvinfo : EIATTR_CUDA_API_VERSION
	.align		4
        /*0000*/ 	.byte	0x04, 0x37
        /*0002*/ 	.short	(.L_21 - .L_20)
.L_20:
        /*0004*/ 	.word	0x00000082


	//----- nvinfo : EIATTR_KPARAM_INFO
	.align		4
.L_21:
        /*0008*/ 	.byte	0x04, 0x17
        /*000a*/ 	.short	(.L_23 - .L_22)
.L_22:
        /*000c*/ 	.word	0x00000000
        /*0010*/ 	.short	0x0000
        /*0012*/ 	.short	0x0070
        /*0014*/ 	.byte	0x00, 0xf0, 0x01, 0x10


	//----- nvinfo : EIATTR_SPARSE_MMA_MASK
	.align		4
.L_23:
        /*0018*/ 	.byte	0x03, 0x50
        /*001a*/ 	.short	0x0000


	//----- nvinfo : EIATTR_MAXREG_COUNT
	.align		4
        /*001c*/ 	.byte	0x03, 0x1b
        /*001e*/ 	.short	0x00a8


	//----- nvinfo : EIATTR_NUM_BARRIERS
	.align		4
        /*0020*/ 	.byte	0x02, 0x4c
        /*0022*/ 	.byte	0x01
	.zero		1


	//----- nvinfo : EIATTR_EXTERNS
	.align		4
        /*0024*/ 	.byte	0x04, 0x0f
        /*0026*/ 	.short	(.L_25 - .L_24)


	//   ....[0]....
	.align		4
.L_24:
        /*0028*/ 	.word	index@(__assertfail)


	//----- nvinfo : EIATTR_MERCURY_ISA_VERSION
	.align		4
.L_25:
        /*002c*/ 	.byte	0x03, 0x5f
        /*002e*/ 	.short	0x0101


	//----- nvinfo : EIATTR_INT_WARP_WIDE_INSTR_OFFSETS
	.align		4
        /*0030*/ 	.byte	0x04, 0x31
        /*0032*/ 	.short	(.L_27 - .L_26)


	//   ....[0]....
.L_26:
        /*0034*/ 	.word	0x00000470


	//   ....[1]....
        /*0038*/ 	.word	0x00000490


	//   ....[2]....
        /*003c*/ 	.word	0x00000510


	//   ....[3]....
        /*0040*/ 	.word	0x00000520


	//   ....[4]....
        /*0044*/ 	.word	0x00000530


	//   ....[5]....
        /*0048*/ 	.word	0x00000550


	//   ....[6]....
        /*004c*/ 	.word	0x000005b0


	//   ....[7]....
        /*0050*/ 	.word	0x000005d0


	//----- nvinfo : EIATTR_COOP_GROUP_MASK_REGIDS
	.align		4
.L_27:
        /*0054*/ 	.byte	0x04, 0x29
        /*0056*/ 	.short	(.L_29 - .L_28)


	//   ....[0]....
.L_28:
        /*0058*/ 	.word	0xffffffff


	//   ....[1]....
        /*005c*/ 	.word	0xffffffff


	//   ....[2]....
        /*0060*/ 	.word	0xffffffff


	//   ....[3]....
        /*0064*/ 	.word	0xffffffff


	//   ....[4]....
        /*0068*/ 	.word	0xffffffff


	//   ....[5]....
        /*006c*/ 	.word	0xffffffff


	//----- nvinfo : EIATTR_COOP_GROUP_INSTR_OFFSETS
	.align		4
.L_29:
        /*0070*/ 	.byte	0x04, 0x28
        /*0072*/ 	.short	(.L_31 - .L_30)


	//   ....[0]....
.L_30:
        /*0074*/ 	.word	0x00000050


	//   ....[1]....
        /*0078*/ 	.word	0x00000080


	//   ....[2]....
        /*007c*/ 	.word	0x00000180


	//   ....[3]....
        /*0080*/ 	.word	0x00000390


	//   ....[4]....
        /*0084*/ 	.word	0x000003d0


	//   ....[5]....
        /*0088*/ 	.word	0x00000410


	//----- nvinfo : EIATTR_REG_RECONFIG
	.align		4
.L_31:
        /*008c*/ 	.byte	0x01, 0x54
	.zero		2


	//----- nvinfo : EIATTR_SYSCALL_OFFSETS
	.align		4
        /*0090*/ 	.byte	0x04, 0x46
        /*0092*/ 	.short	(.L_33 - .L_32)


	//   ....[0]....
.L_32:
        /*0094*/ 	.word	0x00001770


	//----- nvinfo : EIATTR_MBARRIER_INSTR_OFFSETS
	.align		4
.L_33:
        /*0098*/ 	.byte	0x04, 0x39
        /*009a*/ 	.short	(.L_35 - .L_34)


	//   ....[0]....
.L_34:
        /*009c*/ 	.word	0x00000300
        /*00a0*/ 	.word	0x000000ff
        /*00a4*/ 	.word	0x00000000
        /*00a8*/ 	.short	0x0100
        /*00aa*/ 	.byte	0x09
	.zero		1


	//   ....[1]....
        /*00ac*/ 	.word	0x00000310
        /*00b0*/ 	.word	0x000000ff
        /*00b4*/ 	.word	0x00000020
        /*00b8*/ 	.short	0x0100
        /*00ba*/ 	.byte	0x09
	.zero		1


	//   ....[2]....
        /*00bc*/ 	.word	0x00000320
        /*00c0*/ 	.word	0x000000ff
        /*00c4*/ 	.word	0x00000008
        /*00c8*/ 	.short	0x0100
        /*00ca*/ 	.byte	0x09
	.zero		1


	//   ....[3]....
        /*00cc*/ 	.word	0x00000330
        /*00d0*/ 	.word	0x000000ff
        /*00d4*/ 	.word	0x00000028
        /*00d8*/ 	.short	0x0100
        /*00da*/ 	.byte	0x09
	.zero		1


	//   ....[4]....
        /*00dc*/ 	.word	0x00000340
        /*00e0*/ 	.word	0x000000ff
        /*00e4*/ 	.word	0x00000010
        /*00e8*/ 	.short	0x0100
        /*00ea*/ 	.byte	0x09
	.zero		1


	//   ....[5]....
        /*00ec*/ 	.word	0x00000350
        /*00f0*/ 	.word	0x000000ff
        /*00f4*/ 	.word	0x00000030
        /*00f8*/ 	.short	0x0100
        /*00fa*/ 	.byte	0x09
	.zero		1


	//   ....[6]....
        /*00fc*/ 	.word	0x00000360
        /*0100*/ 	.word	0x000000ff
        /*0104*/ 	.word	0x00000018
        /*0108*/ 	.short	0x0100
        /*010a*/ 	.byte	0x09
	.zero		1


	//   ....[7]....
        /*010c*/ 	.word	0x00000370
        /*0110*/ 	.word	0x000000ff
        /*0114*/ 	.word	0x00000038
        /*0118*/ 	.short	0x0100
        /*011a*/ 	.byte	0x09
	.zero		1


	//   ....[8]....
        /*011c*/ 	.word	0x000005f0
        /*0120*/ 	.word	0x000000ff
        /*0124*/ 	.word	0x00000070
        /*0128*/ 	.short	0x0100
        /*012a*/ 	.byte	0x09
	.zero		1


	//   ....[9]....
        /*012c*/ 	.word	0x00000600
        /*0130*/ 	.word	0x000000ff
        /*0134*/ 	.word	0x00000078
        /*0138*/ 	.short	0x0100
        /*013a*/ 	.byte	0x09
	.zero		1


	//   ....[10]....
        /*013c*/ 	.word	0x00000640
        /*0140*/ 	.word	0x000000ff
        /*0144*/ 	.word	0x00000050
        /*0148*/ 	.short	0x0100
        /*014a*/ 	.byte	0x0a
	.zero		1


	//   ....[11]....
        /*014c*/ 	.word	0x00000660
        /*0150*/ 	.word	0x000000ff
        /*0154*/ 	.word	0x00000058
        /*0158*/ 	.short	0x0100
        /*015a*/ 	.byte	0x0a
	.zero		1


	//   ....[12]....
        /*015c*/ 	.word	0x00000670
        /*0160*/ 	.word	0x000000ff
        /*0164*/ 	.word	0x00000060
        /*0168*/ 	.short	0x0100
        /*016a*/ 	.byte	0x0a
	.zero		1


	//   ....[13]....
        /*016c*/ 	.word	0x00000680
        /*0170*/ 	.word	0x000000ff
        /*0174*/ 	.word	0x00000068
        /*0178*/ 	.short	0x0100
        /*017a*/ 	.byte	0x0a
	.zero		1


	//   ....[14]....
        /*017c*/ 	.word	0x00001630
        /*0180*/ 	.word	0x0000005f
        /*0184*/ 	.word	0xfffffff8
        /*0188*/ 	.short	0x010a
        /*018a*/ 	.byte	0x3f
	.zero		1


	//   ....[15]....
        /*018c*/ 	.word	0x00001800
        /*0190*/ 	.word	0x00000003
        /*0194*/ 	.word	0x00000000
        /*0198*/ 	.short	0x010a
        /*019a*/ 	.byte	0x3f
	.zero		1


	//   ....[16]....
        /*019c*/ 	.word	0x00001860
        /*01a0*/ 	.word	0x00000003
        /*01a4*/ 	.word	0x00000000
        /*01a8*/ 	.short	0x010a
        /*01aa*/ 	.byte	0x3f
	.zero		1


	//   ....[17]....
        /*01ac*/ 	.word	0x00001d80
        /*01b0*/ 	.word	0x000000ff
        /*01b4*/ 	.word	0x00000000
        /*01b8*/ 	.short	0x010a
        /*01ba*/ 	.byte	0x04
	.zero		1


	//   ....[18]....
        /*01bc*/ 	.word	0x00001dc0
        /*01c0*/ 	.word	0x000000ff
        /*01c4*/ 	.word	0x00000000
        /*01c8*/ 	.short	0x010a
        /*01ca*/ 	.byte	0x04
	.zero		1


	//   ....[19]....
        /*01cc*/ 	.word	0x000021f0
        /*01d0*/ 	.word	0x000000ff
        /*01d4*/ 	.word	0x00000000
        /*01d8*/ 	.short	0x0101
        /*01da*/ 	.byte	0x04
	.zero		1


	//   ....[20]....
        /*01dc*/ 	.word	0x000022e0
        /*01e0*/ 	.word	0x00000063
        /*01e4*/ 	.word	0x00000000
        /*01e8*/ 	.short	0x0101
        /*01ea*/ 	.byte	0x32
	.zero		1


	//   ....[21]....
        /*01ec*/ 	.word	0x000023a0
        /*01f0*/ 	.word	0x000000ff
        /*01f4*/ 	.word	0x00000000
        /*01f8*/ 	.short	0x0101
        /*01fa*/ 	.byte	0x04
	.zero		1


	//   ....[22]....
        /*01fc*/ 	.word	0x000023f0
        /*0200*/ 	.word	0x0000005f
        /*0204*/ 	.word	0x00000008
        /*0208*/ 	.short	0x010a
        /*020a*/ 	.byte	0x3f
	.zero		1


	//   ....[23]....
        /*020c*/ 	.word	0x000058b0
        /*0210*/ 	.word	0x00000060
        /*0214*/ 	.word	0x00000000
        /*0218*/ 	.short	0x0101
        /*021a*/ 	.byte	0x32
	.zero		1


	//   ....[24]....
        /*021c*/ 	.word	0x000062c0
        /*0220*/ 	.word	0x00000007
        /*0224*/ 	.word	0x00000020
        /*0228*/ 	.short	0x010a
        /*022a*/ 	.byte	0x3f
	.zero		1


	//   ....[25]....
        /*022c*/ 	.word	0x00006720
        /*0230*/ 	.word	0x00000003
        /*0234*/ 	.word	0x00000078
        /*0238*/ 	.short	0x0101
        /*023a*/ 	.byte	0x3f
	.zero		1


	//   ....[26]....
        /*023c*/ 	.word	0x00006e90
        /*0240*/ 	.word	0x00000007
        /*0244*/ 	.word	0x00000000
        /*0248*/ 	.short	0x010a
        /*024a*/ 	.byte	0x3f
	.zero		1


	//   ....[27]....
        /*024c*/ 	.word	0x00006f10
        /*0250*/ 	.word	0x00000009
        /*0254*/ 	.word	0x00000000
        /*0258*/ 	.short	0x010a
        /*025a*/ 	.byte	0x3f
	.zero		1


	//   ....[28]....
        /*025c*/ 	.word	0x00006fa0
        /*0260*/ 	.word	0x00000006
        /*0264*/ 	.word	0x00000000
        /*0268*/ 	.short	0x010a
        /*026a*/ 	.byte	0x3f
	.zero		1


	//   ....[29]....
        /*026c*/ 	.word	0x00007030
        /*0270*/ 	.word	0x00000003
        /*0274*/ 	.word	0x00000000
        /*0278*/ 	.short	0x010a
        /*027a*/ 	.byte	0x3f
	.zero		1


	//   ....[30]....
        /*027c*/ 	.word	0x00007090
        /*0280*/ 	.word	0x0000005f
        /*0284*/ 	.word	0xfffffff8
        /*0288*/ 	.short	0x010a
        /*028a*/ 	.byte	0x3f
	.zero		1


	//   ....[31]....
        /*028c*/ 	.word	0x000070e0
        /*0290*/ 	.word	0x00000003
        /*0294*/ 	.word	0x00000000
        /*0298*/ 	.short	0x010a
        /*029a*/ 	.byte	0x3f
	.zero		1


	//   ....[32]....
        /*029c*/ 	.word	0x00007140
        /*02a0*/ 	.word	0x00000004
        /*02a4*/ 	.word	0x00000000
        /*02a8*/ 	.short	0x010a
        /*02aa*/ 	.byte	0x3f
	.zero		1


	//   ....[33]....
        /*02ac*/ 	.word	0x00007190
        /*02b0*/ 	.word	0x0000005f
        /*02b4*/ 	.word	0x00000008
        /*02b8*/ 	.short	0x010a
        /*02ba*/ 	.byte	0x3f
	.zero		1


	//   ....[34]....
        /*02bc*/ 	.word	0x00007260
        /*02c0*/ 	.word	0x00000007
        /*02c4*/ 	.word	0x00000020
        /*02c8*/ 	.short	0x010a
        /*02ca*/ 	.byte	0x3f
	.zero		1


	//   ....[35]....
        /*02cc*/ 	.word	0x00007330
        /*02d0*/ 	.word	0x00000007
        /*02d4*/ 	.word	0x00000000
        /*02d8*/ 	.short	0x010a
        /*02da*/ 	.byte	0x3f
	.zero		1


	//   ....[36]....
        /*02dc*/ 	.word	0x00007380
        /*02e0*/ 	.word	0x00000009
        /*02e4*/ 	.word	0x00000000
        /*02e8*/ 	.short	0x010a
        /*02ea*/ 	.byte	0x3f
	.zero		1


	//   ....[37]....
        /*02ec*/ 	.word	0x000073d0
        /*02f0*/ 	.word	0x00000006
        /*02f4*/ 	.word	0x00000000
        /*02f8*/ 	.short	0x010a
        /*02fa*/ 	.byte	0x3f
	.zero		1


	//----- nvinfo : EIATTR_NUM_MBARRIERS
	.align		4
.L_35:
        /*02fc*/ 	.byte	0x03, 0x38
        /*02fe*/ 	.short	0x000e


	//----- nvinfo : EIATTR_EXIT_INSTR_OFFSETS
	.align		4
        /*0300*/ 	.byte	0x04, 0x1c
        /*0302*/ 	.short	(.L_37 - .L_36)


	//   ....[0]....
.L_36:
        /*0304*/ 	.word	0x00001240


	//   ....[1]....
        /*0308*/ 	.word	0x000012a0


	//   ....[2]....
        /*030c*/ 	.word	0x00005ff0


	//   ....[3]....
        /*0310*/ 	.word	0x00006020


	//   ....[4]....
        /*0314*/ 	.word	0x00007080


	//----- nvinfo : EIATTR_MAX_THREADS
	.align		4
.L_37:
        /*0318*/ 	.byte	0x04, 0x05
        /*031a*/ 	.short	(.L_39 - .L_38)
.L_38:
        /*031c*/ 	.word	0x00000180
        /*0320*/ 	.word	0x00000001
        /*0324*/ 	.word	0x00000001


	//----- nvinfo : EIATTR_CRS_STACK_SIZE
	.align		4
.L_39:
        /*0328*/ 	.byte	0x04, 0x1e
        /*032a*/ 	.short	(.L_41 - .L_40)
.L_40:
        /*032c*/ 	.word	0x00000000


	//----- nvinfo : EIATTR_CBANK_PARAM_SIZE
	.align		4
.L_41:
        /*0330*/ 	.byte	0x03, 0x19
        /*0332*/ 	.short	0x0470


	//----- nvinfo : EIATTR_PARAM_CBANK
	.align		4
        /*0334*/ 	.byte	0x04, 0x0a
        /*0336*/ 	.short	(.L_43 - .L_42)
	.align		4
.L_42:
        /*0338*/ 	.word	index@(.nv.constant0._ZN7cutlass13device_kernelINS_4gemm6kernel13GemmUniversalIN4cute5tupleIJiiiiEEENS1_10collective13CollectiveMmaINS1_34MainloopSm90TmaGmmaWarpSpecializedILi4ENS5_IJNS4_1CILi1EEESB_SB_EEENS1_32KernelTmaWarpSpecializedPingpongEEENS5_IJNSA_ILi64EEENSA_ILi128EEESF_EEEfNS5_IJlSB_lEEEfSI_NS4_8TiledMMAINS4_8MMA_AtomIJNS4_4SM904GMMA30MMA_64x128x8_F32TF32TF32_SS_TNILNSM_7ScaleInE1ELSO_1EEEEEENS4_6LayoutISC_NS5_IJNSA_ILi0EEESS_SS_EEEEENS5_IJNS4_10UnderscoreESV_SV_EEEEENS4_13SM90_TMA_LOADENS4_14ComposedLayoutINS4_7SwizzleILi3ELi4ELi3EEENS4_18smem_ptr_flag_bitsILi32EEENSR_INS5_IJNSA_ILi8EEENSA_ILi32EEEEEENS5_IJS15_SB_EEEEEEEvNS4_8identityESY_S19_vS1A_EENS_8epilogue10collective6detail29Sm90TmaWarpSpecializedAdapterINS1D_15DefaultEpilogueIfSI_SI_NS1C_6thread17LinearCombinationIfLi1EffLNS1H_9ScaleType4KindE0ELNS_15FloatRoundStyleE2EfEENS1_15EpilogueDefaultEEEEEvvEEEEvNT_6ParamsE)
        /*033c*/ 	.short	0x0210
        /*033e*/ 	.short	0x0470


	//----- nvinfo : EIATTR_SW_WAR
	.align		4
.L_43:
        /*0340*/ 	.byte	0x04, 0x36
        /*0342*/ 	.short	(.L_45 - .L_44)
.L_44:
        /*0344*/ 	.word	0x00000008
.L_45:


//--------------------- .nv.callgraph             --------------------------
	.section	.nv.callgraph,"",@"SHT_CUDA_CALLGRAPH"
	.align	4
	.sectionentsize	8
	.align		4
        /*0000*/ 	.word	0x00000000
	.align		4
        /*0004*/ 	.word	0xffffffff
	.align		4
        /*0008*/ 	.word	index@(_ZN7cutlass13device_kernelINS_4gemm6kernel13GemmUniversalIN4cute5tupleIJiiiiEEENS1_10collective13CollectiveMmaINS1_34MainloopSm90TmaGmmaWarpSpecializedILi4ENS5_IJNS4_1CILi1EEESB_SB_EEENS1_32KernelTmaWarpSpecializedPingpongEEENS5_IJNSA_ILi64EEENSA_ILi128EEESF_EEEfNS5_IJlSB_lEEEfSI_NS4_8TiledMMAINS4_8MMA_AtomIJNS4_4SM904GMMA30MMA_64x128x8_F32TF32TF32_SS_TNILNSM_7ScaleInE1ELSO_1EEEEEENS4_6LayoutISC_NS5_IJNSA_ILi0EEESS_SS_EEEEENS5_IJNS4_10UnderscoreESV_SV_EEEEENS4_13SM90_TMA_LOADENS4_14ComposedLayoutINS4_7SwizzleILi3ELi4ELi3EEENS4_18smem_ptr_flag_bitsILi32EEENSR_INS5_IJNSA_ILi8EEENSA_ILi32EEEEEENS5_IJS15_SB_EEEEEEEvNS4_8identityESY_S19_vS1A_EENS_8epilogue10collective6detail29Sm90TmaWarpSpecializedAdapterINS1D_15DefaultEpilogueIfSI_SI_NS1C_6thread17LinearCombinationIfLi1EffLNS1H_9ScaleType4KindE0ELNS_15FloatRoundStyleE2EfEENS1_15EpilogueDefaultEEEEEvvEEEEvNT_6ParamsE)
	.align		4
        /*000c*/ 	.word	index@(__assertfail)
	.align		4
        /*0010*/ 	.word	0x00000000
	.align		4
        /*0014*/ 	.word	0xfffffffe
	.align		4
        /*0018*/ 	.word	0x00000000
	.align		4
        /*001c*/ 	.word	0xfffffffd
	.align		4
        /*0020*/ 	.word	0x00000000
	.align		4
        /*0024*/ 	.word	0xfffffffc


//--------------------- .nv.constant4             --------------------------
	.section	.nv.constant4,"a",@progbits
	.align	8
	.align		8
.nv.constant4:
        /*0000*/ 	.dword	__assertfail
	.align		8
        /*0008*/ 	.dword	__unnamed_1
	.align		8
        /*0010*/ 	.dword	_ZN40_INTERNAL_6ff96cf7_4_k_cu_2c46116a_179554cuda3std3__45__cpo5beginE
	.align		8
        /*0018*/ 	.dword	_ZN40_INTERNAL_6ff96cf7_4_k_cu_2c46116a_179554cuda3std3__45__cpo3endE
	.align		8
        /*0020*/ 	.dword	_ZN40_INTERNAL_6ff96cf7_4_k_cu_2c46116a_179554cuda3std3__45__cpo6cbeginE
	.align		8
        /*0028*/ 	.dword	_ZN40_INTERNAL_6ff96cf7_4_k_cu_2c46116a_179554cuda3std3__45__cpo4cendE
	.align		8
        /*0030*/ 	.dword	_ZN40_INTERNAL_6ff96cf7_4_k_cu_2c46116a_179554cuda3std3__442_GLOBAL__N__6ff96cf7_4_k_cu_2c46116a_179556ignoreE
	.align		8
        /*0038*/ 	.dword	_ZN40_INTERNAL_6ff96cf7_4_k_cu_2c46116a_179554cuda3std3__419piecewise_constructE
	.align		8
        /*0040*/ 	.dword	_ZN40_INTERNAL_6ff96cf7_4_k_cu_2c46116a_179554cuda3std3__48in_placeE
	.align		8
        /*0048*/ 	.dword	_ZN40_INTERNAL_6ff96cf7_4_k_cu_2c46116a_179554cuda3std6ranges3__45__cpo4swapE
	.align		8
        /*0050*/ 	.dword	_ZN40_INTERNAL_6ff96cf7_4_k_cu_2c46116a_179554cuda3std6ranges3__45__cpo9iter_moveE
	.align		8
        /*0058*/ 	.dword	_ZN40_INTERNAL_6ff96cf7_4_k_cu_2c46116a_179554cute7productE
	.align		8
        /*0060*/ 	.dword	_ZN40_INTERNAL_6ff96cf7_4_k_cu_2c46116a_179554cute1_E
	.align		8
        /*0068*/ 	.dword	$str$22
	.align		8
        /*0070*/ 	.dword	$str$23


//--------------------- .text._ZN7cutlass13device_kernelINS_4gemm6kernel13GemmUniversalIN4cute5tupleIJiiiiEEENS1_10collective13CollectiveMmaINS1_34MainloopSm90TmaGmmaWarpSpecializedILi4ENS5_IJNS4_1CILi1EEESB_SB_EEENS1_32KernelTmaWarpSpecializedPingpongEEENS5_IJNSA_ILi64EEENSA_ILi128EEESF_EEEfNS5_IJlSB_lEEEfSI_NS4_8TiledMMAINS4_8MMA_AtomIJNS4_4SM904GMMA30MMA_64x128x8_F32TF32TF32_SS_TNILNSM_7ScaleInE1ELSO_1EEEEEENS4_6LayoutISC_NS5_IJNSA_ILi0EEESS_SS_EEEEENS5_IJNS4_10UnderscoreESV_SV_EEEEENS4_13SM90_TMA_LOADENS4_14ComposedLayoutINS4_7SwizzleILi3ELi4ELi3EEENS4_18smem_ptr_flag_bitsILi32EEENSR_INS5_IJNSA_ILi8EEENSA_ILi32EEEEEENS5_IJS15_SB_EEEEEEEvNS4_8identityESY_S19_vS1A_EENS_8epilogue10collective6detail29Sm90TmaWarpSpecializedAdapterINS1D_15DefaultEpilogueIfSI_SI_NS1C_6thread17LinearCombinationIfLi1EffLNS1H_9ScaleType4KindE0ELNS_15FloatRoundStyleE2EfEENS1_15EpilogueDefaultEEEEEvvEEEEvNT_6ParamsE --------------------------
	.section	.text._ZN7cutlass13device_kernelINS_4gemm6kernel13GemmUniversalIN4cute5tupleIJiiiiEEENS1_10collective13CollectiveMmaINS1_34MainloopSm90TmaGmmaWarpSpecializedILi4ENS5_IJNS4_1CILi1EEESB_SB_EEENS1_32KernelTmaWarpSpecializedPingpongEEENS5_IJNSA_ILi64EEENSA_ILi128EEESF_EEEfNS5_IJlSB_lEEEfSI_NS4_8TiledMMAINS4_8MMA_AtomIJNS4_4SM904GMMA30MMA_64x128x8_F32TF32TF32_SS_TNILNSM_7ScaleInE1ELSO_1EEEEEENS4_6LayoutISC_NS5_IJNSA_ILi0EEESS_SS_EEEEENS5_IJNS4_10UnderscoreESV_SV_EEEEENS4_13SM90_TMA_LOADENS4_14ComposedLayoutINS4_7SwizzleILi3ELi4ELi3EEENS4_18smem_ptr_flag_bitsILi32EEENSR_INS5_IJNSA_ILi8EEENSA_ILi32EEEEEENS5_IJS15_SB_EEEEEEEvNS4_8identityESY_S19_vS1A_EENS_8epilogue10collective6detail29Sm90TmaWarpSpecializedAdapterINS1D_15DefaultEpilogueIfSI_SI_NS1C_6thread17LinearCombinationIfLi1EffLNS1H_9ScaleType4KindE0ELNS_15FloatRoundStyleE2EfEENS1_15EpilogueDefaultEEEEEvvEEEEvNT_6ParamsE,"ax",@progbits
	.align	128
.text._ZN7cutlass13device_kernelINS_4gemm6kernel13GemmUniversalIN4cute5tupleIJiiiiEEENS1_10collective13CollectiveMmaINS1_34MainloopSm90TmaGmmaWarpSpecializedILi4ENS5_IJNS4_1CILi1EEESB_SB_EEENS1_32KernelTmaWarpSpecializedPingpongEEENS5_IJNSA_ILi64EEENSA_ILi128EEESF_EEEfNS5_IJlSB_lEEEfSI_NS4_8TiledMMAINS4_8MMA_AtomIJNS4_4SM904GMMA30MMA_64x128x8_F32TF32TF32_SS_TNILNSM_7ScaleInE1ELSO_1EEEEEENS4_6LayoutISC_NS5_IJNSA_ILi0EEESS_SS_EEEEENS5_IJNS4_10UnderscoreESV_SV_EEEEENS4_13SM90_TMA_LOADENS4_14ComposedLayoutINS4_7SwizzleILi3ELi4ELi3EEENS4_18smem_ptr_flag_bitsILi32EEENSR_INS5_IJNSA_ILi8EEENSA_ILi32EEEEEENS5_IJS15_SB_EEEEEEEvNS4_8identityESY_S19_vS1A_EENS_8epilogue10collective6detail29Sm90TmaWarpSpecializedAdapterINS1D_15DefaultEpilogueIfSI_SI_NS1C_6thread17LinearCombinationIfLi1EffLNS1H_9ScaleType4KindE0ELNS_15FloatRoundStyleE2EfEENS1_15EpilogueDefaultEEEEEvvEEEEvNT_6ParamsE:
        .type           _ZN7cutlass13device_kernelINS_4gemm6kernel13GemmUniversalIN4cute5tupleIJiiiiEEENS1_10collective13CollectiveMmaINS1_34MainloopSm90TmaGmmaWarpSpecializedILi4ENS5_IJNS4_1CILi1EEESB_SB_EEENS1_32KernelTmaWarpSpecializedPingpongEEENS5_IJNSA_ILi64EEENSA_ILi128EEESF_EEEfNS5_IJlSB_lEEEfSI_NS4_8TiledMMAINS4_8MMA_AtomIJNS4_4SM904GMMA30MMA_64x128x8_F32TF32TF32_SS_TNILNSM_7ScaleInE1ELSO_1EEEEEENS4_6LayoutISC_NS5_IJNSA_ILi0EEESS_SS_EEEEENS5_IJNS4_10UnderscoreESV_SV_EEEEENS4_13SM90_TMA_LOADENS4_14ComposedLayoutINS4_7SwizzleILi3ELi4ELi3EEENS4_18smem_ptr_flag_bitsILi32EEENSR_INS5_IJNSA_ILi8EEENSA_ILi32EEEEEENS5_IJS15_SB_EEEEEEEvNS4_8identityESY_S19_vS1A_EENS_8epilogue10collective6detail29Sm90TmaWarpSpecializedAdapterINS1D_15DefaultEpilogueIfSI_SI_NS1C_6thread17LinearCombinationIfLi1EffLNS1H_9ScaleType4KindE0ELNS_15FloatRoundStyleE2EfEENS1_15EpilogueDefaultEEEEEvvEEEEvNT_6ParamsE,@function
        .size           _ZN7cutlass13device_kernelINS_4gemm6kernel13GemmUniversalIN4cute5tupleIJiiiiEEENS1_10collective13CollectiveMmaINS1_34MainloopSm90TmaGmmaWarpSpecializedILi4ENS5_IJNS4_1CILi1EEESB_SB_EEENS1_32KernelTmaWarpSpecializedPingpongEEENS5_IJNSA_ILi64EEENSA_ILi128EEESF_EEEfNS5_IJlSB_lEEEfSI_NS4_8TiledMMAINS4_8MMA_AtomIJNS4_4SM904GMMA30MMA_64x128x8_F32TF32TF32_SS_TNILNSM_7ScaleInE1ELSO_1EEEEEENS4_6LayoutISC_NS5_IJNSA_ILi0EEESS_SS_EEEEENS5_IJNS4_10UnderscoreESV_SV_EEEEENS4_13SM90_TMA_LOADENS4_14ComposedLayoutINS4_7SwizzleILi3ELi4ELi3EEENS4_18smem_ptr_flag_bitsILi32EEENSR_INS5_IJNSA_ILi8EEENSA_ILi32EEEEEENS5_IJS15_SB_EEEEEEEvNS4_8identityESY_S19_vS1A_EENS_8epilogue10collective6detail29Sm90TmaWarpSpecializedAdapterINS1D_15DefaultEpilogueIfSI_SI_NS1C_6thread17LinearCombinationIfLi1EffLNS1H_9ScaleType4KindE0ELNS_15FloatRoundStyleE2EfEENS1_15EpilogueDefaultEEEEEvvEEEEvNT_6ParamsE,(.L_x_196 - _ZN7cutlass13device_kernelINS_4gemm6kernel13GemmUniversalIN4cute5tupleIJiiiiEEENS1_10collective13CollectiveMmaINS1_34MainloopSm90TmaGmmaWarpSpecializedILi4ENS5_IJNS4_1CILi1EEESB_SB_EEENS1_32KernelTmaWarpSpecializedPingpongEEENS5_IJNSA_ILi64EEENSA_ILi128EEESF_EEEfNS5_IJlSB_lEEEfSI_NS4_8TiledMMAINS4_8MMA_AtomIJNS4_4SM904GMMA30MMA_64x128x8_F32TF32TF32_SS_TNILNSM_7ScaleInE1ELSO_1EEEEEENS4_6LayoutISC_NS5_IJNSA_ILi0EEESS_SS_EEEEENS5_IJNS4_10UnderscoreESV_SV_EEEEENS4_13SM90_TMA_LOADENS4_14ComposedLayoutINS4_7SwizzleILi3ELi4ELi3EEENS4_18smem_ptr_flag_bitsILi32EEENSR_INS5_IJNSA_ILi8EEENSA_ILi32EEEEEENS5_IJS15_SB_EEEEEEEvNS4_8identityESY_S19_vS1A_EENS_8epilogue10collective6detail29Sm90TmaWarpSpecializedAdapterINS1D_15DefaultEpilogueIfSI_SI_NS1C_6thread17LinearCombinationIfLi1EffLNS1H_9ScaleType4KindE0ELNS_15FloatRoundStyleE2EfEENS1_15EpilogueDefaultEEEEEvvEEEEvNT_6ParamsE)
        .other          _ZN7cutlass13device_kernelINS_4gemm6kernel13GemmUniversalIN4cute5tupleIJiiiiEEENS1_10collective13CollectiveMmaINS1_34MainloopSm90TmaGmmaWarpSpecializedILi4ENS5_IJNS4_1CILi1EEESB_SB_EEENS1_32KernelTmaWarpSpecializedPingpongEEENS5_IJNSA_ILi64EEENSA_ILi128EEESF_EEEfNS5_IJlSB_lEEEfSI_NS4_8TiledMMAINS4_8MMA_AtomIJNS4_4SM904GMMA30MMA_64x128x8_F32TF32TF32_SS_TNILNSM_7ScaleInE1ELSO_1EEEEEENS4_6LayoutISC_NS5_IJNSA_ILi0EEESS_SS_EEEEENS5_IJNS4_10UnderscoreESV_SV_EEEEENS4_13SM90_TMA_LOADENS4_14ComposedLayoutINS4_7SwizzleILi3ELi4ELi3EEENS4_18smem_ptr_flag_bitsILi32EEENSR_INS5_IJNSA_ILi8EEENSA_ILi32EEEEEENS5_IJS15_SB_EEEEEEEvNS4_8identityESY_S19_vS1A_EENS_8epilogue10collective6detail29Sm90TmaWarpSpecializedAdapterINS1D_15DefaultEpilogueIfSI_SI_NS1C_6thread17LinearCombinationIfLi1EffLNS1H_9ScaleType4KindE0ELNS_15FloatRoundStyleE2EfEENS1_15EpilogueDefaultEEEEEvvEEEEvNT_6ParamsE,@"STO_CUDA_ENTRY STV_DEFAULT"
_ZN7cutlass13device_kernelINS_4gemm6kernel13GemmUniversalIN4cute5tupleIJiiiiEEENS1_10collective13CollectiveMmaINS1_34MainloopSm90TmaGmmaWarpSpecializedILi4ENS5_IJNS4_1CILi1EEESB_SB_EEENS1_32KernelTmaWarpSpecializedPingpongEEENS5_IJNSA_ILi64EEENSA_ILi128EEESF_EEEfNS5_IJlSB_lEEEfSI_NS4_8TiledMMAINS4_8MMA_AtomIJNS4_4SM904GMMA30MMA_64x128x8_F32TF32TF32_SS_TNILNSM_7ScaleInE1ELSO_1EEEEEENS4_6LayoutISC_NS5_IJNSA_ILi0EEESS_SS_EEEEENS5_IJNS4_10UnderscoreESV_SV_EEEEENS4_13SM90_TMA_LOADENS4_14ComposedLayoutINS4_7SwizzleILi3ELi4ELi3EEENS4_18smem_ptr_flag_bitsILi32EEENSR_INS5_IJNSA_ILi8EEENSA_ILi32EEEEEENS5_IJS15_SB_EEEEEEEvNS4_8identityESY_S19_vS1A_EENS_8epilogue10collective6detail29Sm90TmaWarpSpecializedAdapterINS1D_15DefaultEpilogueIfSI_SI_NS1C_6thread17LinearCombinationIfLi1EffLNS1H_9ScaleType4KindE0ELNS_15FloatRoundStyleE2EfEENS1_15EpilogueDefaultEEEEEvvEEEEvNT_6ParamsE:
[----:B------:R-:W0:Y:S01]  /*0000*/  LDC R1, c[0x0][0x28] ;  /* 0x00000a00ff017b82 */ /* 0x000e220000000800 */
[----:B------:R-:W1:Y:S01]  /*0010*/  S2R R4, SR_TID.X ;  /* 0x0000000000047919 */ /* 0x000e620000002100 */
[----:B------:R-:W-:Y:S01]  /*0020*/  ELECT P0, URZ, PT ;  /* 0x00000000003f782f */ /* 0x000fe20003800000 */
[----:B------:R-:W-:Y:S01]  /*0030*/  BSSY B0, `(.L_x_0) ;  /* 0x0000014000007945 */ /* 0x000fe20003800000 */
[----:B-1----:R-:W-:-:S05]  /*0040*/  SHF.R.U32.HI R0, RZ, 0x5, R4 ;  /* 0x00000005ff007819 */ /* 0x002fca0000011604 */
[----:B------:R-:W1:Y:S02]  /*0050*/  SHFL.IDX PT, R2, R0, RZ, 0x1f ;  /* 0x00001fff00027589 */ /* 0x000e6400000e0000 */
[----:B-1----:R-:W-:Y:S02]  /*0060*/  R2UR UR8, R2 ;  /* 0x00000000020872ca */ /* 0x002fe400000e0000 */
[----:B------:R-:W-:-:S05]  /*0070*/  SHF.R.U32.HI R2, RZ, 0x7, R4 ;  /* 0x00000007ff027819 */ /* 0x000fca0000011604 */
[----:B------:R1:W2:Y:S06]  /*0080*/  SHFL.IDX PT, R3, R2, RZ, 0x1f ;  /* 0x00001fff02037589 */ /* 0x0002ac00000e0000 */
[----:B------:R-:W-:Y:S02]  /*0090*/  USHF.R.S32.HI UR4, URZ, 0x1f, UR8 ;  /* 0x0000001f3f047899 */ /* 0x000fe40008011408 */
[----:B------:R-:W-:Y:S02]  /*00a0*/  ISETP.NE.OR P0, PT, RZ, UR8, !P0 ;  /* 0x00000008ff007c0c */ /* 0x000fe4000c705670 */
[----:B------:R-:W-:-:S04]  /*00b0*/  ULEA.HI UR4, UR4, UR8, URZ, 0x2 ;  /* 0x0000000804047291 */ /* 0x000fc8000f8f103f */
[----:B------:R-:W-:-:S04]  /*00c0*/  ULOP3.LUT UR4, UR4, 0xfffffffc, URZ, 0xc0, !UPT ;  /* 0xfffffffc04047892 */ /* 0x000fc8000f8ec03f */
[----:B------:R-:W-:-:S03]  /*00d0*/  UIADD3 UR8, UR8, -UR4, URZ ;  /* 0x8000000408087290 */ /* 0x000fc6000fffe03f */
[----:B01----:R-:W-:Y:S09]  /*00e0*/  @P0 BRA `(.L_x_1) ;  /* 0x0000000000200947 */ /* 0x003ff20003800000 */
[----:B------:R-:W-:Y:S02]  /*00f0*/  ULDC.64 UR4, c[0x0][0x198] ;  /* 0x0000660000047ab9 */ /* 0x000fe40000000a00 */
[----:B------:R-:W-:Y:S02]  /*0100*/  UIADD3 UR6, UP0, UR4, 0xf0, URZ ;  /* 0x000000f004067890 */ /* 0x000fe4000ff1e03f */
[----:B------:R-:W-:Y:S02]  /*0110*/  UIADD3 UR4, UP1, UR4, 0x1f0, URZ ;  /* 0x000001f004047890 */ /* 0x000fe4000ff3e03f */
[----:B------:R-:W-:Y:S02]  /*0120*/  UIADD3.X UR7, URZ, UR5, URZ, UP0, !UPT ;  /* 0x000000053f077290 */ /* 0x000fe400087fe43f */
[----:B------:R-:W-:-:S07]  /*0130*/  UIADD3.X UR5, URZ, UR5, URZ, UP1, !UPT ;  /* 0x000000053f057290 */ /* 0x000fce0008ffe43f */
[----:B------:R0:W-:Y:S02]  /*0140*/  UTMACCTL.PF [UR6] ;  /* 0x00000000060079b9 */ /* 0x0001e40008040000 */
[----:B------:R0:W-:Y:S02]  /*0150*/  UTMACCTL.PF [UR4] ;  /* 0x00000000040079b9 */ /* 0x0001e40008040000 */
[----:B0-----:R-:W-:Y:S01]  /*0160*/  NOP ;  /* 0x0000000000007918 */ /* 0x001fe20000000000 */
.L_x_1:
[----:B------:R-:W-:Y:S05]  /*0170*/  BSYNC B0 ;  /* 0x0000000000007941 */ /* 0x000fea0003800000 */
.L_x_0:
[----:B------:R-:W0:Y:S01]  /*0180*/  SHFL.IDX PT, R5, R0, RZ, 0x1f ;  /* 0x00001fff00057589 */ /* 0x000e2200000e0000 */
[----:B--2---:R-:W-:Y:S01]  /*0190*/  R2UR UR15, R3 ;  /* 0x00000000030f72ca */ /* 0x004fe200000e0000 */
[----:B------:R-:W-:-:S04]  /*01a0*/  UISETP.NE.AND UP0, UPT, UR8, 0x3, UPT ;  /* 0x000000030800788c */ /* 0x000fc8000bf05270 */
[----:B------:R-:W-:-:S08]  /*01b0*/  UISETP.EQ.OR UP0, UPT, UR8, URZ, !UP0 ;  /* 0x0000003f0800728c */ /* 0x000fd0000c702670 */
[----:B------:R-:W-:Y:S02]  /*01c0*/  UIADD3 UR18, UR15, -0x1, URZ ;  /* 0xffffffff0f127890 */ /* 0x000fe4000fffe03f */
[----:B------:R-:W-:Y:S02]  /*01d0*/  UISETP.EQ.AND UP0, UPT, UR15, URZ, UP0 ;  /* 0x0000003f0f00728c */ /* 0x000fe40008702270 */
[----:B------:R-:W-:Y:S02]  /*01e0*/  UISETP.GE.U32.AND UP1, UPT, UR18, 0x2, UPT ;  /* 0x000000021200788c */ /* 0x000fe4000bf26070 */
[----:B------:R-:W-:Y:S01]  /*01f0*/  USEL UR40, URZ, 0x1, !UP0 ;  /* 0x000000013f287887 */ /* 0x000fe2000c000000 */
[----:B0-----:R-:W-:-:S03]  /*0200*/  ISETP.NE.AND P0, PT, R5, RZ, PT ;  /* 0x000000ff0500720c */ /* 0x001fc60003f05270 */
[----:B------:R-:W-:-:S10]  /*0210*/  USEL UR40, UR40, 0x2, UP1 ;  /* 0x0000000228287887 */ /* 0x000fd40008800000 */
[----:B------:R-:W-:Y:S05]  /*0220*/  @P0 BRA `(.L_x_2) ;  /* 0x0000000000580947 */ /* 0x000fea0003800000 */
[----:B------:R-:W0:Y:S01]  /*0230*/  S2UR UR9, SR_CgaCtaId ;  /* 0x00000000000979c3 */ /* 0x000e220000008800 */
[----:B------:R-:W-:Y:S01]  /*0240*/  UMOV UR4, 0x400 ;  /* 0x0000040000047882 */ /* 0x000fe20000000000 */
[----:B------:R-:W-:Y:S01]  /*0250*/  UMOV UR5, 0x1 ;  /* 0x0000000100057882 */ /* 0x000fe20000000000 */
[----:B------:R-:W-:Y:S01]  /*0260*/  UMOV UR6, 0x80 ;  /* 0x0000008000067882 */ /* 0x000fe20000000000 */
[----:B------:R-:W-:Y:S01]  /*0270*/  ELECT P0, URZ, PT ;  /* 0x00000000003f782f */ /* 0x000fe20003800000 */
[----:B------:R-:W-:-:S04]  /*0280*/  UIADD3 UR6, -UR6, 0x100000, URZ ;  /* 0x0010000006067890 */ /* 0x000fc8000fffe13f */
[----:B------:R-:W-:Y:S02]  /*0290*/  USHF.L.U32 UR7, UR6, 0xb, URZ ;  /* 0x0000000b06077899 */ /* 0x000fe4000800063f */
[----:B------:R-:W-:Y:S02]  /*02a0*/  USHF.L.U32 UR6, UR6, 0x1, URZ ;  /* 0x0000000106067899 */ /* 0x000fe4000800063f */
[----:B0-----:R-:W-:Y:S02]  /*02b0*/  ULEA UR9, UR9, UR4, 0x18 ;  /* 0x0000000409097291 */ /* 0x001fe4000f8ec03f */
[----:B------:R-:W-:-:S04]  /*02c0*/  UIADD3 UR4, -UR5, 0x100000, URZ ;  /* 0x0010000005047890 */ /* 0x000fc8000fffe13f */
[----:B------:R-:W-:Y:S02]  /*02d0*/  USHF.L.U32 UR5, UR4, 0xb, URZ ;  /* 0x0000000b04057899 */ /* 0x000fe4000800063f */
[----:B------:R-:W-:Y:S01]  /*02e0*/  USHF.L.U32 UR4, UR4, 0x1, URZ ;  /* 0x0000000104047899 */ /* 0x000fe2000800063f */
[----:B------:R-:W0:Y:S11]  /*02f0*/  FENCE.VIEW.ASYNC.S ;  /* 0x00000000000073c6 */ /* 0x000e360000000000 */
[----:B0-----:R0:W1:Y:S01]  /*0300*/  SYNCS.EXCH.64 URZ, [UR9], UR4 ;  /* 0x00000004093f75b2 */ /* 0x0010620008000100 */
[----:B------:R0:W2:Y:S01]  /*0310*/  SYNCS.EXCH.64 URZ, [UR9+0x20], UR6 ;  /* 0x00002006093f75b2 */ /* 0x0000a20008000100 */
[----:B------:R0:W3:Y:S01]  /*0320*/  SYNCS.EXCH.64 URZ, [UR9+0x8], UR4 ;  /* 0x00000804093f75b2 */ /* 0x0000e20008000100 */
[----:B------:R0:W4:Y:S01]  /*0330*/  SYNCS.EXCH.64 URZ, [UR9+0x28], UR6 ;  /* 0x00002806093f75b2 */ /* 0x0001220008000100 */
[----:B------:R0:W0:Y:S01]  /*0340*/  SYNCS.EXCH.64 URZ, [UR9+0x10], UR4 ;  /* 0x00001004093f75b2 */ /* 0x0000220008000100 */
[----:B------:R0:W0:Y:S01]  /*0350*/  SYNCS.EXCH.64 URZ, [UR9+0x30], UR6 ;  /* 0x00003006093f75b2 */ /* 0x0000220008000100 */
[----:B------:R0:W0:Y:S01]  /*0360*/  SYNCS.EXCH.64 URZ, [UR9+0x18], UR4 ;  /* 0x00001804093f75b2 */ /* 0x0000220008000100 */
[----:B------:R0:W0:Y:S01]  /*0370*/  SYNCS.EXCH.64 URZ, [UR9+0x38], UR6 ;  /* 0x00003806093f75b2 */ /* 0x0000220008000100 */
[----:B------:R-:W-:Y:S01]  /*0380*/  NOP ;  /* 0x0000000000007918 */ /* 0x000fe20000000000 */
.L_x_2:
[----:B------:R-:W5:Y:S01]  /*0390*/  SHFL.IDX PT, R5, R0, RZ, 0x1f ;  /* 0x00001fff00057589 */ /* 0x000f6200000e0000 */
[----:B------:R-:W-:Y:S01]  /*03a0*/  ELECT P0, URZ, PT ;  /* 0x00000000003f782f */ /* 0x000fe20003800000 */
[----:B------:R-:W-:Y:S01]  /*03b0*/  NOP ;  /* 0x0000000000007918 */ /* 0x000fe20000000000 */
[----:B------:R-:W-:Y:S01]  /*03c0*/  ELECT P1, URZ, PT ;  /* 0x00000000003f782f */ /* 0x000fe20003820000 */
[----:B------:R-:W1:Y:S01]  /*03d0*/  SHFL.IDX PT, R3, R0, RZ, 0x1f ;  /* 0x00001fff00037589 */ /* 0x000e6200000e0000 */
[----:B0-----:R-:W-:Y:S01]  /*03e0*/  UMOV UR4, 0x20 ;  /* 0x0000002000047882 */ /* 0x001fe20000000000 */
[----:B------:R-:W-:Y:S01]  /*03f0*/  UMOV UR12, 0x80 ;  /* 0x00000080000c7882 */ /* 0x000fe20000000000 */
[----:B------:R-:W-:Y:S01]  /*0400*/  NOP ;  /* 0x0000000000007918 */ /* 0x000fe20000000000 */
[----:B------:R0:W0:Y:S01]  /*0410*/  SHFL.IDX PT, R95, R2, RZ, 0x1f ;  /* 0x00001fff025f7589 */ /* 0x00002200000e0000 */
[----:B------:R-:W-:Y:S01]  /*0420*/  ULDC.64 UR54, c[0x0][0x208] ;  /* 0x0000820000367ab9 */ /* 0x000fe20000000a00 */
[----:B-----5:R-:W-:-:S02]  /*0430*/  ISETP.NE.OR P0, PT, R5, RZ, !P0 ;  /* 0x000000ff0500720c */ /* 0x020fc40004705670 */
[----:B-1----:R-:W-:Y:S02]  /*0440*/  ISETP.NE.OR P1, PT, R3, RZ, !P1 ;  /* 0x000000ff0300720c */ /* 0x002fe40004f25670 */
[----:B------:R-:W-:-:S04]  /*0450*/  SHF.R.S32.HI R3, RZ, 0x1f, R4 ;  /* 0x0000001fff037819 */ /* 0x000fc80000011404 */
[----:B------:R-:W-:-:S05]  /*0460*/  LEA.HI R3, R3, R4, RZ, 0x7 ;  /* 0x0000000403037211 */ /* 0x000fca00078f38ff */
[----:B------:R-:W-:Y:S01]  /*0470*/  VOTEU.ALL UP0, P0 ;  /* 0x00000000003f7886 */ /* 0x000fe20000000000 */
[----:B------:R-:W-:Y:S01]  /*0480*/  LOP3.LUT R3, R3, 0xffffff80, RZ, 0xc0, !PT ;  /* 0xffffff8003037812 */ /* 0x000fe200078ec0ff */
[----:B------:R-:W-:-:S03]  /*0490*/  VOTEU.ALL UP1, P1 ;  /* 0x00000000003f7886 */ /* 0x000fc60000820000 */
[----:B------:R-:W1:Y:S01]  /*04a0*/  @!UP0 S2UR UR7, SR_CgaCtaId ;  /* 0x00000000000789c3 */ /* 0x000e620000008800 */
[----:B------:R-:W-:Y:S01]  /*04b0*/  @!UP0 UMOV UR6, 0x400 ;  /* 0x0000040000068882 */ /* 0x000fe20000000000 */
[----:B------:R-:W-:-:S04]  /*04c0*/  @!UP0 UIADD3 UR4, -UR4, 0x100000, URZ ;  /* 0x0010000004048890 */ /* 0x000fc8000fffe13f */
[----:B------:R-:W-:Y:S02]  /*04d0*/  @!UP0 USHF.L.U32 UR5, UR4, 0xb, URZ ;  /* 0x0000000b04058899 */ /* 0x000fe4000800063f */
[----:B------:R-:W-:Y:S01]  /*04e0*/  @!UP0 USHF.L.U32 UR4, UR4, 0x1, URZ ;  /* 0x0000000104048899 */ /* 0x000fe2000800063f */
[----:B------:R-:W-:Y:S01]  /*04f0*/  IMAD.IADD R3, R4, 0x1, -R3 ;  /* 0x0000000104037824 */ /* 0x000fe200078e0a03 */
[----:B------:R-:W-:Y:S01]  /*0500*/  @!UP1 UMOV UR10, 0x400 ;  /* 0x00000400000a9882 */ /* 0x000fe20000000000 */
[----:B------:R-:W-:Y:S01]  /*0510*/  VOTEU.ALL UP2, P1 ;  /* 0x00000000003f7886 */ /* 0x000fe20000840000 */
[----:B------:R-:W-:Y:S01]  /*0520*/  VOTEU.ALL UP3, P1 ;  /* 0x00000000003f7886 */ /* 0x000fe20000860000 */
[----:B------:R-:W-:Y:S01]  /*0530*/  VOTEU.ALL UP4, P1 ;  /* 0x00000000003f7886 */ /* 0x000fe20000880000 */
[----:B------:R-:W5:Y:S01]  /*0540*/  @!UP1 S2UR UR11, SR_CgaCtaId ;  /* 0x00000000000b99c3 */ /* 0x000f620000008800 */
[----:B------:R-:W-:Y:S01]  /*0550*/  VOTEU.ALL UP5, P1 ;  /* 0x00000000003f7886 */ /* 0x000fe200008a0000 */
[----:B------:R-:W-:Y:S01]  /*0560*/  ISETP.NE.AND P1, PT, RZ, UR15, PT ;  /* 0x0000000fff007c0c */ /* 0x000fe2000bf25270 */
[----:B-1----:R-:W-:-:S02]  /*0570*/  @!UP0 ULEA UR9, UR7, UR6, 0x18 ;  /* 0x0000000607098291 */ /* 0x002fc4000f8ec03f */
[----:B------:R-:W-:-:S04]  /*0580*/  @!UP1 UIADD3 UR6, -UR12, 0x100000, URZ ;  /* 0x001000000c069890 */ /* 0x000fc8000fffe13f */
[----:B------:R-:W-:Y:S02]  /*0590*/  @!UP1 USHF.L.U32 UR7, UR6, 0xb, URZ ;  /* 0x0000000b06079899 */ /* 0x000fe4000800063f */
[----:B------:R-:W-:Y:S01]  /*05a0*/  @!UP1 USHF.L.U32 UR6, UR6, 0x1, URZ ;  /* 0x0000000106069899 */ /* 0x000fe2000800063f */
[----:B------:R-:W-:Y:S01]  /*05b0*/  VOTEU.ALL UP0, P0 ;  /* 0x00000000003f7886 */ /* 0x000fe20000000000 */
[----:B-----5:R-:W-:Y:S01]  /*05c0*/  @!UP1 ULEA UR10, UR11, UR10, 0x18 ;  /* 0x0000000a0b0a9291 */ /* 0x020fe2000f8ec03f */
[----:B------:R-:W-:Y:S01]  /*05d0*/  VOTEU.ALL UP1, P0 ;  /* 0x00000000003f7886 */ /* 0x000fe20000020000 */
[----:B------:R-:W1:Y:S02]  /*05e0*/  FENCE.VIEW.ASYNC.S ;  /* 0x00000000000073c6 */ /* 0x000e640000000000 */
[----:B-1----:R-:W2:Y:S02]  /*05f0*/  @!UP0 SYNCS.EXCH.64 URZ, [UR9+0x70], UR4 ;  /* 0x00007004093f85b2 */ /* 0x002ea40008000100 */
[----:B------:R1:W2:Y:S01]  /*0600*/  @!UP1 SYNCS.EXCH.64 URZ, [UR9+0x78], UR4 ;  /* 0x00007804093f95b2 */ /* 0x0002a20008000100 */
[----:B------:R-:W-:Y:S01]  /*0610*/  NOP ;  /* 0x0000000000007918 */ /* 0x000fe20000000000 */
[----:B-1----:R-:W-:-:S02]  /*0620*/  ULDC.64 UR4, c[0x0][0x598] ;  /* 0x0001660000047ab9 */ /* 0x002fc40000000a00 */
[----:B------:R-:W-:Y:S02]  /*0630*/  ISETP.NE.U32.AND P0, PT, RZ, UR4, PT ;  /* 0x00000004ff007c0c */ /* 0x000fe4000bf05070 */
[----:B------:R1:W2:Y:S02]  /*0640*/  @!UP2 SYNCS.EXCH.64 URZ, [UR10+0x50], UR6 ;  /* 0x000050060a3fa5b2 */ /* 0x0002a40008000100 */
[----:B------:R-:W-:Y:S01]  /*0650*/  ISETP.NE.AND.EX P0, PT, RZ, UR5, PT, P0 ;  /* 0x00000005ff007c0c */ /* 0x000fe2000bf05300 */
[----:B------:R1:W2:Y:S01]  /*0660*/  @!UP3 SYNCS.EXCH.64 URZ, [UR10+0x58], UR6 ;  /* 0x000058060a3fb5b2 */ /* 0x0002a20008000100 */
[----:B------:R1:W2:Y:S01]  /*0670*/  @!UP4 SYNCS.EXCH.64 URZ, [UR10+0x60], UR6 ;  /* 0x000060060a3fc5b2 */ /* 0x0002a20008000100 */
[----:B------:R1:W2:Y:S01]  /*0680*/  @!UP5 SYNCS.EXCH.64 URZ, [UR10+0x68], UR6 ;  /* 0x000068060a3fd5b2 */ /* 0x0002a20008000100 */
[----:B------:R-:W-:Y:S01]  /*0690*/  NOP ;  /* 0x0000000000007918 */ /* 0x000fe20000000000 */
[----:B--234-:R-:W-:Y:S08]  /*06a0*/  BAR.SYNC.DEFER_BLOCKING 0x0 ;  /* 0x0000000000007b1d */ /* 0x01cff00000010000 */
[----:B01----:R-:W-:Y:S05]  /*06b0*/  @!P0 BRA `(.L_x_3) ;  /* 0x00000000001c8947 */ /* 0x003fea0003800000 */
[----:B------:R-:W0:Y:S02]  /*06c0*/  LDC.64 R6, c[0x0][0x598] ;  /* 0x00016600ff067b82 */ /* 0x000e240000000a00 */
[----:B0-----:R-:W2:Y:S02]  /*06d0*/  LDG.E.64 R6, desc[UR54][R6.64] ;  /* 0x0000003606067981 */ /* 0x001ea4000c1e1b00 */
[----:B--2---:R-:W-:-:S04]  /*06e0*/  ISETP.NE.U32.AND P0, PT, R6, RZ, PT ;  /* 0x000000ff0600720c */ /* 0x004fc80003f05070 */
[----:B------:R-:W-:-:S13]  /*06f0*/  ISETP.NE.AND.EX P0, PT, R7, RZ, PT, P0 ;  /* 0x000000ff0700720c */ /* 0x000fda0003f05300 */
[----:B------:R-:W-:Y:S05]  /*0700*/  @!P0 BRA `(.L_x_3) ;  /* 0x0000000000088947 */ /* 0x000fea0003800000 */
[----:B------:R1:W5:Y:S01]  /*0710*/  LD.E R22, desc[UR54][R6.64] ;  /* 0x0000003606167980 */ /* 0x000362000c101900 */
[----:B------:R-:W-:Y:S05]  /*0720*/  BRA `(.L_x_4) ;  /* 0x0000000000247947 */ /* 0x000fea0003800000 */
.L_x_3:
[----:B------:R-:W-:Y:S02]  /*0730*/  ULDC.64 UR4, c[0x0][0x588] ;  /* 0x0001620000047ab9 */ /* 0x000fe40000000a00 */
[----:B------:R-:W-:-:S04]  /*0740*/  ISETP.NE.U32.AND P0, PT, RZ, UR4, PT ;  /* 0x00000004ff007c0c */ /* 0x000fc8000bf05070 */
[----:B------:R-:W-:-:S13]  /*0750*/  ISETP.NE.AND.EX P0, PT, RZ, UR5, PT, P0 ;  /* 0x00000005ff007c0c */ /* 0x000fda000bf05300 */
[----:B------:R-:W-:Y:S05]  /*0760*/  @!P0 BRA `(.L_x_5) ;  /* 0x00000000000c8947 */ /* 0x000fea0003800000 */
[----:B------:R-:W0:Y:S02]  /*0770*/  LDC.64 R22, c[0x0][0x588] ;  /* 0x00016200ff167b82 */ /* 0x000e240000000a00 */
[----:B0-----:R0:W5:Y:S01]  /*0780*/  LDG.E R22, desc[UR54][R22.64] ;  /* 0x0000003616167981 */ /* 0x001162000c1e1900 */
[----:B------:R-:W-:Y:S05]  /*0790*/  BRA `(.L_x_4) ;  /* 0x0000000000087947 */ /* 0x000fea0003800000 */
.L_x_5:
[----:B------:R-:W-:Y:S02]  /*07a0*/  ULDC UR4, c[0x0][0x580] ;  /* 0x0001600000047ab9 */ /* 0x000fe40000000800 */
[----:B------:R-:W-:-:S07]  /*07b0*/  IMAD.U32 R22, RZ, RZ, UR4 ;  /* 0x00000004ff167e24 */ /* 0x000fce000f8e00ff */
.L_x_4:
[----:B------:R-:W-:Y:S02]  /*07c0*/  ULDC.64 UR4, c[0x0][0x5a0] ;  /* 0x0001680000047ab9 */ /* 0x000fe40000000a00 */
[----:B------:R-:W-:-:S04]  /*07d0*/  ISETP.NE.U32.AND P0, PT, RZ, UR4, PT ;  /* 0x00000004ff007c0c */ /* 0x000fc8000bf05070 */
[----:B------:R-:W-:-:S13]  /*07e0*/  ISETP.NE.AND.EX P0, PT, RZ, UR5, PT, P0 ;  /* 0x00000005ff007c0c */ /* 0x000fda000bf05300 */
[----:B------:R-:W-:Y:S05]  /*07f0*/  @!P0 BRA `(.L_x_6) ;  /* 0x00000000001c8947 */ /* 0x000fea0003800000 */
[----:B-1----:R-:W1:Y:S02]  /*0800*/  LDC.64 R6, c[0x0][0x5a0] ;  /* 0x00016800ff067b82 */ /* 0x002e640000000a00 */
[----:B-1----:R-:W2:Y:S02]  /*0810*/  LDG.E.64 R6, desc[UR54][R6.64] ;  /* 0x0000003606067981 */ /* 0x002ea4000c1e1b00 */
[----:B--2---:R-:W-:-:S04]  /*0820*/  ISETP.NE.U32.AND P0, PT, R6, RZ, PT ;  /* 0x000000ff0600720c */ /* 0x004fc80003f05070 */
[----:B------:R-:W-:-:S13]  /*0830*/  ISETP.NE.AND.EX P0, PT, R7, RZ, PT, P0 ;  /* 0x000000ff0700720c */ /* 0x000fda0003f05300 */
[----:B------:R-:W-:Y:S05]  /*0840*/  @!P0 BRA `(.L_x_6) ;  /* 0x0000000000088947 */ /* 0x000fea0003800000 */
[----:B0-----:R2:W5:Y:S01]  /*0850*/  LD.E R23, desc[UR54][R6.64] ;  /* 0x0000003606177980 */ /* 0x001562000c101900 */
[----:B------:R-:W-:Y:S05]  /*0860*/  BRA `(.L_x_7) ;  /* 0x0000000000247947 */ /* 0x000fea0003800000 */
.L_x_6:
[----:B------:R-:W-:Y:S02]  /*0870*/  ULDC.64 UR4, c[0x0][0x590] ;  /* 0x0001640000047ab9 */ /* 0x000fe40000000a00 */
[----:B------:R-:W-:-:S04]  /*0880*/  ISETP.NE.U32.AND P0, PT, RZ, UR4, PT ;  /* 0x00000004ff007c0c */ /* 0x000fc8000bf05070 */
[----:B------:R-:W-:-:S13]  /*0890*/  ISETP.NE.AND.EX P0, PT, RZ, UR5, PT, P0 ;  /* 0x00000005ff007c0c */ /* 0x000fda000bf05300 */
[----:B------:R-:W-:Y:S05]  /*08a0*/  @!P0 BRA `(.L_x_8) ;  /* 0x00000000000c8947 */ /* 0x000fea0003800000 */
[----:B-1----:R-:W0:Y:S02]  /*08b0*/  LDC.64 R6, c[0x0][0x590] ;  /* 0x00016400ff067b82 */ /* 0x002e240000000a00 */
[----:B0-----:R0:W5:Y:S01]  /*08c0*/  LDG.E R23, desc[UR54][R6.64] ;  /* 0x0000003606177981 */ /* 0x001162000c1e1900 */
[----:B------:R-:W-:Y:S05]  /*08d0*/  BRA `(.L_x_7) ;  /* 0x0000000000087947 */ /* 0x000fea0003800000 */
.L_x_8:
[----:B------:R-:W-:Y:S02]  /*08e0*/  ULDC UR4, c[0x0][0x584] ;  /* 0x0001610000047ab9 */ /* 0x000fe40000000800 */
[----:B0-----:R-:W-:-:S07]  /*08f0*/  IMAD.U32 R23, RZ, RZ, UR4 ;  /* 0x00000004ff177e24 */ /* 0x001fce000f8e00ff */
.L_x_7:
[----:B------:R-:W3:Y:S01]  /*0900*/  S2UR UR10, SR_CTAID.Y ;  /* 0x00000000000a79c3 */ /* 0x000ee20000002600 */
[----:B------:R-:W-:Y:S01]  /*0910*/  ULDC UR5, c[0x0][0x65c] ;  /* 0x0001970000057ab9 */ /* 0x000fe20000000800 */
[----:B------:R-:W-:Y:S01]  /*0920*/  UISETP.NE.AND UP0, UPT, UR15, 0x2, UPT ;  /* 0x000000020f00788c */ /* 0x000fe2000bf05270 */
[----:B------:R-:W-:Y:S01]  /*0930*/  IMAD.MOV.U32 R18, RZ, RZ, -0x1 ;  /* 0xffffffffff127424 */ /* 0x000fe200078e00ff */
[----:B------:R-:W-:Y:S01]  /*0940*/  UISETP.NE.AND UP2, UPT, UR5, 0x1, UPT ;  /* 0x000000010500788c */ /* 0x000fe2000bf45270 */
[----:B------:R-:W-:Y:S02]  /*0950*/  IMAD.MOV.U32 R2, RZ, RZ, -0x1 ;  /* 0xffffffffff027424 */ /* 0x000fe400078e00ff */
[----:B------:R-:W-:Y:S01]  /*0960*/  IMAD.MOV.U32 R19, RZ, RZ, -0x1 ;  /* 0xffffffffff137424 */ /* 0x000fe200078e00ff */
[----:B------:R-:W4:Y:S01]  /*0970*/  S2UR UR4, SR_CTAID.X ;  /* 0x00000000000479c3 */ /* 0x000f220000002500 */
[----:B------:R-:W-:-:S06]  /*0980*/  UP2UR UR38, UPR, URZ, 0x4 ;  /* 0x000000043f267883 */ /* 0x000fcc0008000000 */
[----:B------:R-:W-:Y:S01]  /*0990*/  @UP2 ULDC UR12, c[0x0][0x10] ;  /* 0x00000400000c2ab9 */ /* 0x000fe20000000800 */
[----:B------:R-:W-:Y:S01]  /*09a0*/  @UP2 UMOV UR7, URZ ;  /* 0x0000003f00072c82 */ /* 0x000fe20008000000 */
[----:B------:R-:W-:Y:S01]  /*09b0*/  @UP2 UMOV UR5, URZ ;  /* 0x0000003f00052c82 */ /* 0x000fe20008000000 */
[----:B012---:R-:W0:Y:S01]  /*09c0*/  LDC.64 R6, c[0x0][0x650] ;  /* 0x00019400ff067b82 */ /* 0x007e220000000a00 */
[----:B---3--:R-:W-:Y:S02]  /*09d0*/  @UP2 UMOV UR9, UR10 ;  /* 0x0000000a00092c82 */ /* 0x008fe40008000000 */
[----:B------:R-:W-:Y:S01]  /*09e0*/  @UP2 UMOV UR6, UR9 ;  /* 0x0000000900062c82 */ /* 0x000fe20008000000 */
[----:B------:R-:W-:Y:S01]  /*09f0*/  @!UP2 UMOV UR9, UR10 ;  /* 0x0000000a0009ac82 */ /* 0x000fe20008000000 */
[----:B----4-:R-:W-:-:S03]  /*0a00*/  @UP2 UIMAD.WIDE.U32 UR12, UR4, UR12, UR6 ;  /* 0x0000000c040c22a5 */ /* 0x010fc6000f8e0006 */
[----:B------:R-:W-:Y:S01]  /*0a10*/  @!UP2 ULDC UR6, c[0x0][0xc] ;  /* 0x000003000006aab9 */ /* 0x000fe20000000800 */
[----:B------:R-:W-:Y:S01]  /*0a20*/  @UP2 UIADD3 UR14, UR13, UR5, URZ ;  /* 0x000000050d0e2290 */ /* 0x000fe2000fffe03f */
[----:B------:R-:W-:Y:S02]  /*0a30*/  ULDC UR10, c[0x0][0xc] ;  /* 0x00000300000a7ab9 */ /* 0x000fe40000000800 */
[----:B------:R-:W-:Y:S01]  /*0a40*/  UMOV UR5, URZ ;  /* 0x0000003f00057c82 */ /* 0x000fe20008000000 */
[----:B------:R-:W-:Y:S01]  /*0a50*/  ULDC UR11, c[0x0][0x10] ;  /* 0x00000400000b7ab9 */ /* 0x000fe20000000800 */
[----:B------:R-:W-:Y:S02]  /*0a60*/  @!UP2 UIMAD.WIDE.U32 UR6, UR6, UR9, UR4 ;  /* 0x000000090606a2a5 */ /* 0x000fe4000f8e0004 */
[----:B------:R-:W-:Y:S01]  /*0a70*/  UIMAD.WIDE.U32 UR10, UR10, UR11, URZ ;  /* 0x0000000b0a0a72a5 */ /* 0x000fe2000f8e003f */
[----:B------:R-:W-:-:S03]  /*0a80*/  ULDC UR13, c[0x0][0x14] ;  /* 0x00000500000d7ab9 */ /* 0x000fc60000000800 */
[----:B------:R-:W-:Y:S02]  /*0a90*/  UIMAD.WIDE.U32 UR52, UR10, UR13, URZ ;  /* 0x0000000d0a3472a5 */ /* 0x000fe4000f8e003f */
[----:B------:R-:W-:Y:S01]  /*0aa0*/  UIMAD UR39, UR11, UR13, URZ ;  /* 0x0000000d0b2772a4 */ /* 0x000fe2000f8e023f */
[----:B------:R-:W-:Y:S01]  /*0ab0*/  @!UP2 UMOV UR12, UR6 ;  /* 0x00000006000cac82 */ /* 0x000fe20008000000 */
[----:B------:R-:W-:Y:S02]  /*0ac0*/  @!UP2 UMOV UR14, UR7 ;  /* 0x00000007000eac82 */ /* 0x000fe40008000000 */
[----:B------:R-:W-:Y:S02]  /*0ad0*/  UIADD3 UR39, UR53, UR39, URZ ;  /* 0x0000002735277290 */ /* 0x000fe4000fffe03f */
[----:B------:R-:W-:-:S04]  /*0ae0*/  UIADD3 UR6, UP1, UR12, UR52, URZ ;  /* 0x000000340c067290 */ /* 0x000fc8000ff3e03f */
[----:B------:R-:W-:Y:S02]  /*0af0*/  UIADD3.X UR7, UR14, UR39, URZ, UP1, !UPT ;  /* 0x000000270e077290 */ /* 0x000fe40008ffe43f */
[----:B------:R-:W-:Y:S02]  /*0b00*/  USEL UR6, UR6, UR12, !UP0 ;  /* 0x0000000c06067287 */ /* 0x000fe4000c000000 */
[----:B------:R-:W-:-:S04]  /*0b10*/  USEL UR7, UR7, UR14, !UP0 ;  /* 0x0000000e07077287 */ /* 0x000fc8000c000000 */
[----:B0-----:R-:W-:Y:S01]  /*0b20*/  ISETP.LE.U32.AND P0, PT, R6, UR6, PT ;  /* 0x0000000606007c0c */ /* 0x001fe2000bf03070 */
[----:B------:R-:W-:Y:S02]  /*0b30*/  IMAD.U32 R16, RZ, RZ, UR6 ;  /* 0x00000006ff107e24 */ /* 0x000fe4000f8e00ff */
[----:B------:R-:W-:Y:S02]  /*0b40*/  IMAD.U32 R0, RZ, RZ, UR7 ;  /* 0x00000007ff007e24 */ /* 0x000fe4000f8e00ff */
[----:B------:R-:W-:-:S03]  /*0b50*/  IMAD.U32 R17, RZ, RZ, UR7 ;  /* 0x00000007ff117e24 */ /* 0x000fc6000f8e00ff */
[----:B------:R-:W-:Y:S02]  /*0b60*/  ISETP.GE.U32.AND.EX P0, PT, R0, R7, PT, P0 ;  /* 0x000000070000720c */ /* 0x000fe40003f06100 */
[----:B------:R-:W-:-:S11]  /*0b70*/  PRMT R0, RZ, 0x7610, R0 ;  /* 0x00007610ff007816 */ /* 0x000fd60000000000 */
[----:B------:R-:W-:Y:S05]  /*0b80*/  @P0 BRA `(.L_x_9) ;  /* 0x00000004008c0947 */ /* 0x000fea0003800000 */
[----:B------:R-:W-:Y:S01]  /*0b90*/  I2FP.F32.U32 R0, UR4 ;  /* 0x0000000400007c45 */ /* 0x000fe20008201000 */
[----:B------:R-:W-:Y:S01]  /*0ba0*/  ULDC.64 UR16, c[0x0][0x628] ;  /* 0x00018a0000107ab9 */ /* 0x000fe20000000a00 */
[----:B------:R-:W-:Y:S01]  /*0bb0*/  ULDC UR6, c[0x0][0x150] ;  /* 0x0000540000067ab9 */ /* 0x000fe20000000800 */
[----:B------:R-:W-:Y:S01]  /*0bc0*/  ISETP.NE.U32.AND P0, PT, RZ, UR16, PT ;  /* 0x00000010ff007c0c */ /* 0x000fe2000bf05070 */
[----:B------:R-:W-:Y:S01]  /*0bd0*/  ULDC UR15, c[0x0][0x630] ;  /* 0x00018c00000f7ab9 */ /* 0x000fe20000000800 */
[----:B------:R-:W-:Y:S01]  /*0be0*/  FMUL R0, R0, UR6 ;  /* 0x0000000600007c20 */ /* 0x000fe20008400000 */
[----:B------:R-:W-:Y:S01]  /*0bf0*/  R2UR UR19, R16 ;  /* 0x00000000101372ca */ /* 0x000fe200000e0000 */
[----:B------:R-:W-:Y:S01]  /*0c00*/  ULDC UR21, c[0x0][0x154] ;  /* 0x0000550000157ab9 */ /* 0x000fe20000000800 */
[----:B------:R-:W-:Y:S01]  /*0c10*/  ISETP.NE.AND.EX P0, PT, RZ, UR17, PT, P0 ;  /* 0x00000011ff007c0c */ /* 0x000fe2000bf05300 */
[----:B------:R0:W1:Y:S01]  /*0c20*/  F2I.U32.TRUNC.NTZ R2, R0 ;  /* 0x0000000000027305 */ /* 0x000062000020f000 */
[----:B------:R-:W-:-:S02]  /*0c30*/  R2UR UR20, R17 ;  /* 0x00000000111472ca */ /* 0x000fc400000e0000 */
[----:B------:R-:W-:Y:S02]  /*0c40*/  R2UR UR6, R16 ;  /* 0x00000000100672ca */ /* 0x000fe400000e0000 */
[----:B------:R-:W-:-:S07]  /*0c50*/  R2UR UR7, R17 ;  /* 0x00000000110772ca */ /* 0x000fce00000e0000 */
[----:B0-----:R-:W-:Y:S08]  /*0c60*/  @!P0 BRA `(.L_x_10) ;  /* 0x0000000000308947 */ /* 0x001ff00003800000 */
[----:B------:R-:W-:Y:S01]  /*0c70*/  R2UR UR6, R16 ;  /* 0x00000000100672ca */ /* 0x000fe200000e0000 */
[----:B------:R-:W-:Y:S01]  /*0c80*/  ULDC UR12, c[0x0][0x634] ;  /* 0x00018d00000c7ab9 */ /* 0x000fe20000000800 */
[----:B------:R-:W-:-:S11]  /*0c90*/  R2UR UR14, R17 ;  /* 0x00000000110e72ca */ /* 0x000fd600000e0000 */
[----:B------:R-:W-:-:S04]  /*0ca0*/  UIADD3 UR12, UP1, UR6, UR12, URZ ;  /* 0x0000000c060c7290 */ /* 0x000fc8000ff3e03f */
[----:B------:R-:W-:-:S04]  /*0cb0*/  UIADD3.X UR14, URZ, UR14, URZ, UP1, !UPT ;  /* 0x0000000e3f0e7290 */ /* 0x000fc80008ffe43f */
[----:B------:R-:W-:-:S04]  /*0cc0*/  UIMAD.WIDE.U32 UR6, UR14, UR16, URZ ;  /* 0x000000100e0672a5 */ /* 0x000fc8000f8e003f */
[----:B------:R-:W-:Y:S02]  /*0cd0*/  UIMAD.WIDE.U32 UR10, UP1, UR12, UR17, UR6 ;  /* 0x000000110c0a72a5 */ /* 0x000fe4000f820006 */
[----:B------:R-:W-:Y:S02]  /*0ce0*/  UIMAD.WIDE.U32 UR6, UR12, UR16, URZ ;  /* 0x000000100c0672a5 */ /* 0x000fe4000f8e003f */
[----:B------:R-:W-:Y:S02]  /*0cf0*/  UIADD3.X UR13, URZ, URZ, URZ, UP1, !UPT ;  /* 0x0000003f3f0d7290 */ /* 0x000fe40008ffe43f */
[----:B------:R-:W-:Y:S01]  /*0d00*/  UIADD3 URZ, UP1, UR7, UR10, URZ ;  /* 0x0000000a073f7290 */ /* 0x000fe2000ff3e03f */
[----:B------:R-:W-:-:S03]  /*0d10*/  UMOV UR12, UR11 ;  /* 0x0000000b000c7c82 */ /* 0x000fc60008000000 */
[----:B------:R-:W-:-:S12]  /*0d20*/  UIMAD.WIDE.U32.X UR6, UR14, UR17, UR12, UP1 ;  /* 0x000000110e0672a5 */ /* 0x000fd800088e040c */
.L_x_10:
[----:B------:R-:W-:Y:S01]  /*0d30*/  USHF.R.U64 UR5, UR6, UR15, UR7 ;  /* 0x0000000f06057299 */ /* 0x000fe20008001207 */
[----:B------:R-:W-:Y:S01]  /*0d40*/  I2FP.F32.U32 R0, UR9 ;  /* 0x0000000900007c45 */ /* 0x000fe20008201000 */
[----:B------:R-:W-:Y:S01]  /*0d50*/  USHF.R.U32.HI UR6, URZ, UR15, UR7 ;  /* 0x0000000f3f067299 */ /* 0x000fe20008011607 */
[----:B-1----:R-:W-:Y:S01]  /*0d60*/  R2UR UR14, R2 ;  /* 0x00000000020e72ca */ /* 0x002fe200000e0000 */
[----:B------:R-:W-:Y:S02]  /*0d70*/  UIADD3 UR17, UP1, URZ, -UR5, URZ ;  /* 0x800000053f117290 */ /* 0x000fe4000ff3e03f */
[----:B------:R-:W-:Y:S01]  /*0d80*/  FMUL R0, R0, UR21 ;  /* 0x0000001500007c20 */ /* 0x000fe20008400000 */
[----:B------:R-:W-:Y:S01]  /*0d90*/  ULDC.64 UR10, c[0x0][0x620] ;  /* 0x00018800000a7ab9 */ /* 0x000fe20000000a00 */
[----:B------:R-:W-:Y:S01]  /*0da0*/  UIADD3.X UR6, URZ, ~UR6, URZ, UP1, !UPT ;  /* 0x800000063f067290 */ /* 0x000fe20008ffe43f */
[----:B------:R-:W-:Y:S01]  /*0db0*/  UMOV UR12, UR19 ;  /* 0x00000013000c7c82 */ /* 0x000fe20008000000 */
[----:B------:R-:W-:-:S02]  /*0dc0*/  UMOV UR13, UR20 ;  /* 0x00000014000d7c82 */ /* 0x000fc40008000000 */
[----:B------:R-:W-:Y:S01]  /*0dd0*/  UIMAD UR6, UR6, UR10, URZ ;  /* 0x0000000a060672a4 */ /* 0x000fe2000f8e023f */
[----:B------:R-:W0:Y:S01]  /*0de0*/  F2I.U32.TRUNC.NTZ R0, R0 ;  /* 0x0000000000007305 */ /* 0x000e22000020f000 */
[----:B------:R-:W-:Y:S02]  /*0df0*/  UIMAD.WIDE.U32 UR12, UR17, UR10, UR12 ;  /* 0x0000000a110c72a5 */ /* 0x000fe4000f8e000c */
[----:B------:R-:W-:Y:S01]  /*0e00*/  UIMAD UR17, UR17, UR11, UR6 ;  /* 0x0000000b111172a4 */ /* 0x000fe2000f8e0206 */
[----:B------:R-:W-:Y:S01]  /*0e10*/  ULDC UR24, c[0x0][0x658] ;  /* 0x0001960000187ab9 */ /* 0x000fe20000000800 */
[----:B------:R-:W-:Y:S02]  /*0e20*/  UMOV UR22, 0xffffffff ;  /* 0xffffffff00167882 */ /* 0x000fe40000000000 */
[----:B------:R-:W-:Y:S01]  /*0e30*/  UIADD3 UR17, UR13, UR17, URZ ;  /* 0x000000110d117290 */ /* 0x000fe2000fffe03f */
[----:B------:R-:W-:Y:S01]  /*0e40*/  ULDC UR19, c[0x0][0x618] ;  /* 0x0001860000137ab9 */ /* 0x000fe20000000800 */
[----:B------:R-:W-:Y:S01]  /*0e50*/  ULDC.64 UR6, c[0x0][0x640] ;  /* 0x0001900000067ab9 */ /* 0x000fe20000000a00 */
[----:B------:R-:W-:Y:S01]  /*0e60*/  USHF.L.U32 UR13, UR22, UR24, URZ ;  /* 0x00000018160d7299 */ /* 0x000fe2000800063f */
[----:B------:R-:W-:Y:S01]  /*0e70*/  ISETP.NE.U32.AND P0, PT, RZ, UR6, PT ;  /* 0x00000006ff007c0c */ /* 0x000fe2000bf05070 */
[----:B------:R-:W-:-:S02]  /*0e80*/  USHF.R.U64 UR22, UR12, UR19, UR17 ;  /* 0x000000130c167299 */ /* 0x000fc40008001211 */
[----:B------:R-:W-:Y:S01]  /*0e90*/  USHF.R.U32.HI UR12, URZ, UR19, UR17 ;  /* 0x000000133f0c7299 */ /* 0x000fe20008011611 */
[----:B0-----:R-:W-:Y:S01]  /*0ea0*/  R2UR UR16, R0 ;  /* 0x00000000001072ca */ /* 0x001fe200000e0000 */
[----:B------:R-:W-:Y:S01]  /*0eb0*/  ULDC UR21, c[0x0][0x608] ;  /* 0x0001820000157ab9 */ /* 0x000fe20000000800 */
[----:B------:R-:W-:Y:S01]  /*0ec0*/  ISETP.NE.AND.EX P0, PT, RZ, UR7, PT, P0 ;  /* 0x00000007ff007c0c */ /* 0x000fe2000bf05300 */
[----:B------:R-:W-:Y:S02]  /*0ed0*/  USHF.R.U64 UR26, UR22, UR21, UR12 ;  /* 0x00000015161a7299 */ /* 0x000fe4000800120c */
[----:B------:R-:W-:Y:S01]  /*0ee0*/  USHF.R.U32.HI UR12, URZ, UR21, UR12 ;  /* 0x000000153f0c7299 */ /* 0x000fe2000801160c */
[----:B------:R-:W-:Y:S01]  /*0ef0*/  UMOV UR20, 0x1 ;  /* 0x0000000100147882 */ /* 0x000fe20000000000 */
[----:B------:R-:W-:Y:S02]  /*0f00*/  UIADD3 UR14, -UR14, URZ, URZ ;  /* 0x0000003f0e0e7290 */ /* 0x000fe4000fffe13f */
[----:B------:R-:W-:-:S02]  /*0f10*/  USHF.R.U64 UR27, UR26, UR24, UR12 ;  /* 0x000000181a1b7299 */ /* 0x000fc4000800120c */
[----:B------:R-:W-:Y:S01]  /*0f20*/  USHF.L.U32 UR19, UR20, UR24, URZ ;  /* 0x0000001814137299 */ /* 0x000fe2000800063f */
[----:B------:R-:W-:Y:S01]  /*0f30*/  ULDC UR15, c[0x0][0x144] ;  /* 0x00005100000f7ab9 */ /* 0x000fe20000000800 */
[----:B------:R-:W-:Y:S01]  /*0f40*/  ULDC UR10, c[0x0][0x600] ;  /* 0x00018000000a7ab9 */ /* 0x000fe20000000800 */
[----:B------:R-:W-:Y:S02]  /*0f50*/  ULOP3.LUT UR20, URZ, UR13, URZ, 0x33, !UPT ;  /* 0x0000000d3f147292 */ /* 0x000fe4000f8e333f */
[----:B------:R-:W-:Y:S02]  /*0f60*/  USHF.R.U32.HI UR13, URZ, UR24, UR12 ;  /* 0x000000183f0d7299 */ /* 0x000fe4000801160c */
[----:B------:R-:W-:Y:S02]  /*0f70*/  UIADD3 UR11, UR10, -0x1, URZ ;  /* 0xffffffff0a0b7890 */ /* 0x000fe4000fffe03f */
[----:B------:R-:W-:Y:S02]  /*0f80*/  UIADD3 UR23, -UR16, URZ, URZ ;  /* 0x0000003f10177290 */ /* 0x000fe4000fffe13f */
[----:B------:R-:W-:Y:S01]  /*0f90*/  UIMAD UR4, UR15, UR14, UR4 ;  /* 0x0000000e0f0472a4 */ /* 0x000fe2000f8e0204 */
[----:B------:R-:W-:Y:S01]  /*0fa0*/  ULDC UR28, c[0x0][0x148] ;  /* 0x00005200001c7ab9 */ /* 0x000fe20000000800 */
[----:B------:R-:W-:Y:S01]  /*0fb0*/  ULDC UR24, c[0x0][0x648] ;  /* 0x0001920000187ab9 */ /* 0x000fe20000000800 */
[----:B------:R-:W-:Y:S01]  /*0fc0*/  ULDC UR25, c[0x0][0x638] ;  /* 0x00018e0000197ab9 */ /* 0x000fe20000000800 */
[----:B------:R-:W-:Y:S01]  /*0fd0*/  UMOV UR12, UR27 ;  /* 0x0000001b000c7c82 */ /* 0x000fe20008000000 */
[----:B------:R-:W-:Y:S07]  /*0fe0*/  @!P0 BRA `(.L_x_11) ;  /* 0x0000000000308947 */ /* 0x000fee0003800000 */
[----:B------:R-:W-:Y:S02]  /*0ff0*/  ULDC UR16, c[0x0][0x64c] ;  /* 0x0001930000107ab9 */ /* 0x000fe40000000800 */
        /* <DEDUP_REMOVED lines=8> */
[----:B------:R-:W-:-:S07]  /*1080*/  UIMAD.WIDE.U32.X UR6, UR21, UR7, UR16, UP1 ;  /* 0x00000007150672a5 */ /* 0x000fce00088e0410 */
[----:B------:R-:W-:Y:S01]  /*1090*/  UMOV UR12, UR6 ;  /* 0x00000006000c7c82 */ /* 0x000fe20008000000 */
[----:B------:R-:W-:-:S05]  /*10a0*/  UMOV UR13, UR7 ;  /* 0x00000007000d7c82 */ /* 0x000fca0008000000 */
.L_x_11:
[----:B------:R-:W-:Y:S01]  /*10b0*/  UISETP.NE.AND UP1, UPT, UR38, URZ, UPT ;  /* 0x0000003f2600728c */ /* 0x000fe2000bf25270 */
[----:B------:R-:W-:Y:S01]  /*10c0*/  IMAD.MOV.U32 R0, RZ, RZ, 0x1 ;  /* 0x00000001ff007424 */ /* 0x000fe200078e00ff */
[----:B------:R-:W-:Y:S01]  /*10d0*/  USHF.R.U64 UR6, UR12, UR24, UR13 ;  /* 0x000000180c067299 */ /* 0x000fe2000800120d */
[----:B------:R-:W-:Y:S01]  /*10e0*/  IMAD.U32 R19, RZ, RZ, UR5 ;  /* 0x00000005ff137e24 */ /* 0x000fe2000f8e00ff */
[----:B------:R-:W-:Y:S02]  /*10f0*/  ULOP3.LUT UR20, UR26, UR20, URZ, 0xc0, !UPT ;  /* 0x000000141a147292 */ /* 0x000fe4000f8ec03f */
[----:B------:R-:W-:Y:S02]  /*1100*/  UIADD3 UR7, -UR6, URZ, URZ ;  /* 0x0000003f06077290 */ /* 0x000fe4000fffe13f */
[----:B------:R-:W-:Y:S02]  /*1110*/  UIMAD UR19, UR19, UR6, UR20 ;  /* 0x00000006131372a4 */ /* 0x000fe4000f8e0214 */
[----:B------:R-:W-:-:S02]  /*1120*/  ULOP3.LUT UR11, UR22, UR11, URZ, 0xc0, !UPT ;  /* 0x0000000b160b7292 */ /* 0x000fc4000f8ec03f */
[----:B------:R-:W-:Y:S02]  /*1130*/  @UP1 UIMAD UR4, UR28, UR23, UR9 ;  /* 0x000000171c0412a4 */ /* 0x000fe4000f8e0209 */
[----:B------:R-:W-:-:S03]  /*1140*/  UIMAD UR6, UR7, UR25, UR27 ;  /* 0x00000019070672a4 */ /* 0x000fc6000f8e021b */
[----:B------:R-:W-:Y:S01]  /*1150*/  ULDC UR7, c[0x0][0x610] ;  /* 0x0001840000077ab9 */ /* 0x000fe20000000800 */
[----:B------:R-:W-:Y:S02]  /*1160*/  UIMAD UR6, UR6, UR10, UR11 ;  /* 0x0000000a060672a4 */ /* 0x000fe4000f8e020b */
[----:B------:R-:W-:-:S04]  /*1170*/  UIMAD UR4, UR19, UR7, UR4 ;  /* 0x00000007130472a4 */ /* 0x000fc8000f8e0204 */
[----:B------:R-:W-:Y:S02]  /*1180*/  USEL UR7, UR6, UR4, !UP1 ;  /* 0x0000000406077287 */ /* 0x000fe4000c800000 */
[----:B------:R-:W-:-:S04]  /*1190*/  USEL UR4, UR4, UR6, !UP1 ;  /* 0x0000000604047287 */ /* 0x000fc8000c800000 */
[----:B------:R-:W-:Y:S02]  /*11a0*/  IMAD.U32 R2, RZ, RZ, UR7 ;  /* 0x00000007ff027e24 */ /* 0x000fe4000f8e00ff */
[----:B------:R-:W-:-:S07]  /*11b0*/  IMAD.U32 R18, RZ, RZ, UR4 ;  /* 0x00000004ff127e24 */ /* 0x000fce000f8e00ff */
.L_x_9:
[----:B------:R-:W-:Y:S02]  /*11c0*/  ULDC UR4, c[0x0][0x28c] ;  /* 0x0000a30000047ab9 */ /* 0x000fe40000000800 */
[----:B------:R-:W-:-:S04]  /*11d0*/  UIADD3 UR4, UR4, 0x3f, URZ ;  /* 0x0000003f04047890 */ /* 0x000fc8000fffe03f */
[----:B------:R-:W-:-:S04]  /*11e0*/  USHF.R.S32.HI UR5, URZ, 0x1f, UR4 ;  /* 0x0000001f3f057899 */ /* 0x000fc80008011404 */
[----:B------:R-:W-:-:S04]  /*11f0*/  ULEA.HI UR5, UR5, UR4, URZ, 0x6 ;  /* 0x0000000405057291 */ /* 0x000fc8000f8f303f */
[----:B------:R-:W-:Y:S01]  /*1200*/  USHF.R.S32.HI UR37, URZ, 0x6, UR5 ;  /* 0x000000063f257899 */ /* 0x000fe20008011405 */
[----:B------:R-:W-:Y:S11]  /*1210*/  @!P1 BRA `(.L_x_12) ;  /* 0x0000004c00789947 */ /* 0x000ff60003800000 */
[----:B------:R-:W-:-:S06]  /*1220*/  UISETP.GT.U32.AND UP1, UPT, UR18, 0x1, UPT ;  /* 0x000000011200788c */ /* 0x000fcc000bf24070 */
[----:B------:R-:W-:-:S13]  /*1230*/  PLOP3.LUT P0, PT, PT, PT, UP1, 0x80, 0x0 ;  /* 0x000000000000781c */ /* 0x000fda0003f0f018 */
[----:B------:R-:W-:Y:S05]  /*1240*/  @P0 EXIT ;  /* 0x000000000000094d */ /* 0x000fea0003800000 */
.L_x_13:
[----:B------:R-:W-:-:S08]  /*1250*/  NOP ;  /* 0x0000000000007918 */ /* 0x000fd00000000000 */
[----:B------:R-:W0:Y:S02]  /*1260*/  USETMAXREG.TRY_ALLOC.CTAPOOL UP1, 0xe8 ;  /* 0x000000e8000079c8 */ /* 0x000e240008020600 */
[----:B0-----:R-:W-:-:S13]  /*1270*/  PLOP3.LUT P0, PT, PT, PT, UP1, 0x80, 0x0 ;  /* 0x000000000000781c */ /* 0x001fda0003f0f018 */
[----:B------:R-:W-:Y:S05]  /*1280*/  @!P0 BRA `(.L_x_13) ;  /* 0xfffffffc00f08947 */ /* 0x000fea000383ffff */
[----:B------:R-:W-:-:S13]  /*1290*/  LOP3.LUT P0, RZ, R0, 0xff, RZ, 0xc0, !PT ;  /* 0x000000ff00ff7812 */ /* 0x000fda000780c0ff */
[----:B------:R-:W-:Y:S05]  /*12a0*/  @!P0 EXIT ;  /* 0x000000000000894d */ /* 0x000fea0003800000 */
[----:B------:R-:W-:Y:S01]  /*12b0*/  SHF.R.S32.HI R0, RZ, 0x1f, R3 ;  /* 0x0000001fff007819 */ /* 0x000fe20000011403 */
[----:B------:R-:W0:Y:S01]  /*12c0*/  S2UR UR5, SR_CgaCtaId ;  /* 0x00000000000579c3 */ /* 0x000e220000008800 */
[----:B------:R-:W-:Y:S01]  /*12d0*/  UMOV UR42, 0x400 ;  /* 0x00000400002a7882 */ /* 0x000fe20000000000 */
[----:B------:R-:W-:Y:S01]  /*12e0*/  USHF.R.U32.HI UR4, URZ, 0x2, UR37 ;  /* 0x000000023f047899 */ /* 0x000fe20008011625 */
[CC--:B------:R-:W-:Y:S01]  /*12f0*/  LEA.HI R4, R0.reuse, R3.reuse, RZ, 0x2 ;  /* 0x0000000300047211 */ /* 0x0c0fe200078f10ff */
[----:B------:R-:W-:Y:S01]  /*1300*/  ULOP3.LUT UR45, UR37, 0x3, URZ, 0xc0, !UPT ;  /* 0x00000003252d7892 */ /* 0x000fe2000f8ec03f */
[----:B------:R-:W-:Y:S01]  /*1310*/  LEA.HI R0, R0, R3, RZ, 0x5 ;  /* 0x0000000300007211 */ /* 0x000fe200078f28ff */
[----:B------:R-:W-:Y:S01]  /*1320*/  UISETP.LT.AND UP1, UPT, UR37, 0x1, UPT ;  /* 0x000000012500788c */ /* 0x000fe2000bf21270 */
[--C-:B------:R-:W-:Y:S01]  /*1330*/  SHF.R.S32.HI R88, RZ, 0x2, R4.reuse ;  /* 0x00000002ff587819 */ /* 0x100fe20000011404 */
[----:B------:R-:W1:Y:S01]  /*1340*/  LDC.64 R6, c[0x0][0x5c8] ;  /* 0x00017200ff067b82 */ /* 0x000e620000000a00 */
[----:B------:R-:W-:Y:S01]  /*1350*/  SHF.R.S32.HI R5, RZ, 0x1f, R4 ;  /* 0x0000001fff057819 */ /* 0x000fe20000011404 */
[----:B------:R-:W-:Y:S01]  /*1360*/  ULOP3.LUT UR4, UR4, 0x1, URZ, 0xc0, !UPT ;  /* 0x0000000104047892 */ /* 0x000fe2000f8ec03f */
[----:B------:R-:W-:Y:S01]  /*1370*/  LOP3.LUT R4, R4, 0xfffffffc, RZ, 0xc0, !PT ;  /* 0xfffffffc04047812 */ /* 0x000fe200078ec0ff */
[----:B------:R-:W-:Y:S01]  /*1380*/  ULDC UR44, c[0x0][0x658] ;  /* 0x00019600002c7ab9 */ /* 0x000fe20000000800 */
[----:B------:R-:W-:Y:S01]  /*1390*/  LEA.HI R5, R5, R88, RZ, 0x3 ;  /* 0x0000005805057211 */ /* 0x000fe200078f18ff */
[----:B------:R-:W-:Y:S01]  /*13a0*/  UMOV UR6, 0xffffffff ;  /* 0xffffffff00067882 */ /* 0x000fe20000000000 */
[----:B------:R-:W-:Y:S01]  /*13b0*/  ULDC UR8, c[0x0][0x284] ;  /* 0x0000a10000087ab9 */ /* 0x000fe20000000800 */
[----:B------:R-:W-:Y:S01]  /*13c0*/  IMAD.IADD R4, R3, 0x1, -R4 ;  /* 0x0000000103047824 */ /* 0x000fe200078e0a04 */
[----:B------:R-:W-:Y:S01]  /*13d0*/  LOP3.LUT R5, R5, 0xfffffff8, RZ, 0xc0, !PT ;  /* 0xfffffff805057812 */ /* 0x000fe200078ec0ff */
[----:B------:R-:W-:Y:S01]  /*13e0*/  USEL UR45, UR45, URZ, !UP0 ;  /* 0x0000003f2d2d7287 */ /* 0x000fe2000c000000 */
[----:B------:R-:W-:Y:S01]  /*13f0*/  SHF.R.S32.HI R3, RZ, 0x5, R0 ;  /* 0x00000005ff037819 */ /* 0x000fe20000011400 */
[----:B------:R-:W-:Y:S01]  /*1400*/  VIADD R0, R95, 0xffffffff ;  /* 0xffffffff5f007836 */ /* 0x000fe20000000000 */
[----:B------:R-:W-:Y:S01]  /*1410*/  USEL UR46, UR37, 0x1, UP1 ;  /* 0x00000001252e7887 */ /* 0x000fe20008800000 */
[----:B------:R-:W-:Y:S01]  /*1420*/  IMAD.IADD R88, R88, 0x1, -R5 ;  /* 0x0000000158587824 */ /* 0x000fe200078e0a05 */
[----:B------:R-:W-:Y:S01]  /*1430*/  USHF.L.U32 UR6, UR6, UR44, URZ ;  /* 0x0000002c06067299 */ /* 0x000fe2000800063f */
[----:B------:R-:W2:Y:S01]  /*1440*/  LDC R5, c[0x0][0x288] ;  /* 0x0000a200ff057b82 */ /* 0x000ea20000000800 */
[----:B0-----:R-:W-:Y:S01]  /*1450*/  ULEA UR42, UR5, UR42, 0x18 ;  /* 0x0000002a052a7291 */ /* 0x001fe2000f8ec03f */
[C---:B------:R-:W-:Y:S01]  /*1460*/  ISETP.NE.AND P0, PT, R0.reuse, RZ, PT ;  /* 0x000000ff0000720c */ /* 0x040fe20003f05270 */
[----:B------:R-:W-:Y:S01]  /*1470*/  IMAD.SHL.U32 R0, R0, 0x8, RZ ;  /* 0x0000000800007824 */ /* 0x000fe200078e00ff */
[--C-:B------:R-:W-:Y:S01]  /*1480*/  SHF.R.S32.HI R89, RZ, 0x1f, R88.reuse ;  /* 0x0000001fff597819 */ /* 0x100fe20000011458 */
[----:B------:R-:W-:Y:S01]  /*1490*/  UIADD3 UR50, UR42, 0x50, URZ ;  /* 0x000000502a327890 */ /* 0x000fe2000fffe03f */
[----:B------:R-:W-:Y:S01]  /*14a0*/  IMAD.SHL.U32 R90, R4, 0x2, RZ ;  /* 0x00000002045a7824 */ /* 0x000fe200078e00ff */
[----:B------:R-:W-:Y:S01]  /*14b0*/  UISETP.EQ.U32.AND UP0, UPT, UR4, 0x1, !UP0 ;  /* 0x000000010400788c */ /* 0x000fe2000c702070 */
[C-C-:B------:R-:W-:Y:S01]  /*14c0*/  IMAD R97, R3.reuse, -0x10, -R88.reuse ;  /* 0xfffffff003617824 */ /* 0x140fe200078e0a58 */
[----:B------:R-:W-:Y:S01]  /*14d0*/  LOP3.LUT R0, R0, 0x8, RZ, 0xc0, !PT ;  /* 0x0000000800007812 */ /* 0x000fe200078ec0ff */
[----:B------:R-:W-:Y:S01]  /*14e0*/  IMAD.WIDE R88, R3, 0x10, R88 ;  /* 0x0000001003587825 */ /* 0x000fe200078e0258 */
[C---:B-1----:R-:W-:Y:S01]  /*14f0*/  SHF.L.U64.HI R92, R6.reuse, 0x3, R7 ;  /* 0x00000003065c7819 */ /* 0x042fe20000010207 */
[----:B------:R-:W-:Y:S01]  /*1500*/  ULDC UR43, c[0x0][0x600] ;  /* 0x00018000002b7ab9 */ /* 0x000fe20000000800 */
[----:B------:R-:W-:Y:S01]  /*1510*/  SEL R98, RZ, 0x1, P0 ;  /* 0x00000001ff627807 */ /* 0x000fe20000000000 */
[----:B------:R-:W-:Y:S01]  /*1520*/  IMAD.SHL.U32 R93, R6, 0x8, RZ ;  /* 0x00000008065d7824 */ /* 0x000fe200078e00ff */
[----:B------:R-:W-:Y:S01]  /*1530*/  LEA R95, R95, UR50, 0x3 ;  /* 0x000000325f5f7c11 */ /* 0x000fe2000f8e18ff */
[----:B------:R-:W-:Y:S01]  /*1540*/  VIADD R97, R97, UR8 ;  /* 0x0000000861617c36 */ /* 0x000fe20008000000 */
[C---:B------:R-:W-:Y:S01]  /*1550*/  LOP3.LUT R99, R0.reuse, 0x8, RZ, 0x3c, !PT ;  /* 0x0000000800637812 */ /* 0x040fe200078e3cff */
[----:B------:R-:W-:Y:S01]  /*1560*/  UMOV UR7, 0x1 ;  /* 0x0000000100077882 */ /* 0x000fe20000000000 */
[----:B------:R-:W-:Y:S01]  /*1570*/  LOP3.LUT R96, R0, 0x18, RZ, 0x3c, !PT ;  /* 0x0000001800607812 */ /* 0x000fe200078e3cff */
[----:B------:R-:W-:Y:S01]  /*1580*/  ULOP3.LUT UR49, UR40, 0x1, URZ, 0xfc, !UPT ;  /* 0x0000000128317892 */ /* 0x000fe2000f8efc3f */
[----:B------:R-:W-:Y:S01]  /*1590*/  SHF.R.S32.HI R91, RZ, 0x1f, R90 ;  /* 0x0000001fff5b7819 */ /* 0x000fe2000001145a */
[----:B------:R-:W-:Y:S01]  /*15a0*/  USHF.L.U32 UR36, UR37, 0x1, URZ ;  /* 0x0000000125247899 */ /* 0x000fe2000800063f */
[----:B--2---:R-:W-:Y:S01]  /*15b0*/  IMAD R94, R4, -0x2, R5 ;  /* 0xfffffffe045e7824 */ /* 0x004fe200078e0205 */
[----:B------:R-:W-:-:S02]  /*15c0*/  USHF.L.U64.HI UR41, UR52, 0x1, UR39 ;  /* 0x0000000134297899 */ /* 0x000fc40008010227 */
[----:B------:R-:W-:Y:S02]  /*15d0*/  UIADD3 UR43, UR43, -0x1, URZ ;  /* 0xffffffff2b2b7890 */ /* 0x000fe4000fffe03f */
[----:B------:R-:W-:Y:S02]  /*15e0*/  USHF.L.U32 UR44, UR7, UR44, URZ ;  /* 0x0000002c072c7299 */ /* 0x000fe4000800063f */
[----:B------:R-:W-:Y:S02]  /*15f0*/  UIADD3 UR46, -UR46, UR37, URZ ;  /* 0x000000252e2e7290 */ /* 0x000fe4000fffe13f */
[----:B------:R-:W-:Y:S02]  /*1600*/  ULOP3.LUT UR47, URZ, UR6, URZ, 0x33, !UPT ;  /* 0x000000063f2f7292 */ /* 0x000fe4000f8e333f */
[----:B------:R-:W-:-:S12]  /*1610*/  USEL UR48, URZ, 0x1, !UP0 ;  /* 0x000000013f307887 */ /* 0x000fd8000c000000 */
.L_x_161:
[----:B------:R-:W-:-:S04]  /*1620*/  SHF.L.U32 R0, R98, 0x1f, RZ ;  /* 0x0000001f62007819 */ /* 0x000fc800000006ff */
[----:B------:R-:W0:Y:S02]  /*1630*/  SYNCS.PHASECHK.TRANS64.TRYWAIT P0, [R95+URZ+-0x8], R0 ;  /* 0xfffff8005f0075a7 */ /* 0x000e24000800017f */
[----:B01234-:R-:W-:Y:S05]  /*1640*/  @!P0 BRA `(.L_x_14) ;  /* 0x0000005800908947 */ /* 0x01ffea0003800000 */
.L_x_183:
[----:B------:R-:W-:Y:S02]  /*1650*/  ULDC UR4, c[0x0][0x28c] ;  /* 0x0000a30000047ab9 */ /* 0x000fe40000000800 */
[----:B------:R-:W-:-:S13]  /*1660*/  ISETP.LT.AND P0, PT, RZ, UR4, PT ;  /* 0x00000004ff007c0c */ /* 0x000fda000bf01270 */
[----:B------:R-:W-:Y:S05]  /*1670*/  @P0 BRA `(.L_x_15) ;  /* 0x0000000000400947 */ /* 0x000fea0003800000 */
[----:B0-----:R-:W-:Y:S01]  /*1680*/  MOV R0, 0x0 ;  /* 0x0000000000007802 */ /* 0x001fe20000000f00 */
[----:B------:R-:W-:Y:S01]  /*1690*/  ULDC.64 UR4, c[0x4][0x68] ;  /* 0x01001a0000047ab9 */ /* 0x000fe20000000a00 */
[----:B------:R-:W-:Y:S01]  /*16a0*/  ULDC.64 UR6, c[0x4][0x8] ;  /* 0x0100020000067ab9 */ /* 0x000fe20000000a00 */
[----:B------:R-:W-:Y:S01]  /*16b0*/  IMAD.U32 R4, RZ, RZ, UR4 ;  /* 0x00000004ff047e24 */ /* 0x000fe2000f8e00ff */
[----:B------:R0:W1:Y:S01]  /*16c0*/  LDC.64 R14, c[0x4][R0] ;  /* 0x01000000000e7b82 */ /* 0x0000620000000a00 */
[----:B------:R-:W-:Y:S01]  /*16d0*/  IMAD.U32 R5, RZ, RZ, UR5 ;  /* 0x00000005ff057e24 */ /* 0x000fe2000f8e00ff */
[----:B------:R-:W-:Y:S01]  /*16e0*/  ULDC.64 UR4, c[0x4][0x70] ;  /* 0x01001c0000047ab9 */ /* 0x000fe20000000a00 */
[----:B------:R-:W-:Y:S02]  /*16f0*/  IMAD.U32 R10, RZ, RZ, UR6 ;  /* 0x00000006ff0a7e24 */ /* 0x000fe4000f8e00ff */
[----:B------:R-:W-:Y:S02]  /*1700*/  IMAD.U32 R6, RZ, RZ, UR4 ;  /* 0x00000004ff067e24 */ /* 0x000fe4000f8e00ff */
[----:B------:R-:W-:-:S02]  /*1710*/  IMAD.U32 R7, RZ, RZ, UR5 ;  /* 0x00000005ff077e24 */ /* 0x000fc4000f8e00ff */
[----:B------:R-:W-:Y:S02]  /*1720*/  IMAD.U32 R11, RZ, RZ, UR7 ;  /* 0x00000007ff0b7e24 */ /* 0x000fe4000f8e00ff */
[----:B------:R-:W-:Y:S02]  /*1730*/  IMAD.MOV.U32 R8, RZ, RZ, 0x1e1 ;  /* 0x000001e1ff087424 */ /* 0x000fe400078e00ff */
[----:B------:R-:W-:Y:S02]  /*1740*/  IMAD.MOV.U32 R12, RZ, RZ, 0x1 ;  /* 0x00000001ff0c7424 */ /* 0x000fe400078e00ff */
[----:B0-----:R-:W-:-:S07]  /*1750*/  IMAD.MOV.U32 R13, RZ, RZ, RZ ;  /* 0x000000ffff0d7224 */ /* 0x001fce00078e00ff */
[----:B------:R-:W-:-:S07]  /*1760*/  LEPC R20, `(.L_x_15) ;  /* 0x000000001014794e */ /* 0x000fce0000000000 */
[----:B-1---5:R-:W-:Y:S05]  /*1770*/  CALL.ABS.NOINC R14 ;  /* 0x000000000e007343 */ /* 0x022fea0003c00000 */
.L_x_15:
[----:B0-----:R-:W-:-:S05]  /*1780*/  IMAD.U32 R0, RZ, RZ, UR49 ;  /* 0x00000031ff007e24 */ /* 0x001fca000f8e00ff */
[----:B------:R-:W-:-:S13]  /*1790*/  ISETP.NE.AND P0, PT, R0, 0x3, PT ;  /* 0x000000030000780c */ /* 0x000fda0003f05270 */
[----:B------:R-:W-:Y:S05]  /*17a0*/  @!P0 BRA `(.L_x_16) ;  /* 0x0000000000048947 */ /* 0x000fea0003800000 */
[----:B------:R-:W-:Y:S01]  /*17b0*/  BPT.TRAP 0x1 ;  /* 0x000000040000795c */ /* 0x000fe20000300000 */
.L_x_16:
[----:B------:R-:W-:Y:S02]  /*17c0*/  IMAD.U32 R3, RZ, RZ, UR45 ;  /* 0x0000002dff037e24 */ /* 0x000fe4000f8e00ff */
[----:B------:R-:W-:-:S03]  /*17d0*/  IMAD.U32 R0, RZ, RZ, UR48 ;  /* 0x00000030ff007e24 */ /* 0x000fc6000f8e00ff */
[----:B------:R-:W-:Y:S02]  /*17e0*/  LEA R3, R3, UR42, 0x3 ;  /* 0x0000002a03037c11 */ /* 0x000fe4000f8e18ff */
[----:B------:R-:W-:-:S04]  /*17f0*/  SHF.L.U32 R0, R0, 0x1f, RZ ;  /* 0x0000001f00007819 */ /* 0x000fc800000006ff */
[----:B------:R0:W1:Y:S01]  /*1800*/  SYNCS.PHASECHK.TRANS64.TRYWAIT P1, [R3+URZ], R0 ;  /* 0x00000000030075a7 */ /* 0x000062000802017f */
[----:B------:R-:W-:Y:S05]  /*1810*/  @!P0 BRA `(.L_x_17) ;  /* 0x0000000000048947 */ /* 0x000fea0003800000 */
[----:B------:R-:W-:Y:S01]  /*1820*/  BPT.TRAP 0x1 ;  /* 0x000000040000795c */ /* 0x000fe20000300000 */
.L_x_17:
[----:B------:R-:W-:-:S05]  /*1830*/  IMAD.U32 R4, RZ, RZ, UR46 ;  /* 0x0000002eff047e24 */ /* 0x000fca000f8e00ff */
[----:B------:R-:W-:Y:S01]  /*1840*/  ISETP.GE.AND P2, PT, R4, 0x1, PT ;  /* 0x000000010400780c */ /* 0x000fe20003f46270 */
[----:B-1----:R-:W-:-:S12]  /*1850*/  @P1 BRA `(.L_x_18) ;  /* 0x0000000000081947 */ /* 0x002fd80003800000 */
[----:B------:R-:W1:Y:S02]  /*1860*/  SYNCS.PHASECHK.TRANS64.TRYWAIT P1, [R3+URZ], R0 ;  /* 0x00000000030075a7 */ /* 0x000e64000802017f */
[----:B-1----:R-:W-:Y:S05]  /*1870*/  @!P1 BRA `(.L_x_19) ;  /* 0x0000005800189947 */ /* 0x002fea0003800000 */
.L_x_18:
[----:B------:R-:W-:Y:S05]  /*1880*/  WARPSYNC.ALL ;  /* 0x0000000000007948 */ /* 0x000fea0003800000 */
[----:B------:R-:W-:Y:S01]  /*1890*/  UIADD3 UR4, UR42, 0x180, URZ ;  /* 0x000001802a047890 */ /* 0x000fe2000fffe03f */
[----:B------:R-:W-:Y:S01]  /*18a0*/  WARPGROUP.ARRIVE ;  /* 0x00000000000079c5 */ /* 0x000fe20000000000 */
[----:B------:R-:W-:Y:S02]  /*18b0*/  UIADD3 UR5, UR42, 0x10180, URZ ;  /* 0x000101802a057890 */ /* 0x000fe4000fffe03f */
[----:B------:R-:W-:Y:S02]  /*18c0*/  USHF.R.U32.HI UR4, URZ, 0x4, UR4 ;  /* 0x000000043f047899 */ /* 0x000fe40008011604 */
[----:B------:R-:W-:-:S02]  /*18d0*/  USHF.R.U32.HI UR5, URZ, 0x4, UR5 ;  /* 0x000000043f057899 */ /* 0x000fc40008011605 */
[----:B------:R-:W-:Y:S02]  /*18e0*/  ULOP3.LUT UR4, UR4, 0x3fff, URZ, 0xc0, !UPT ;  /* 0x00003fff04047892 */ /* 0x000fe4000f8ec03f */
[----:B------:R-:W-:Y:S02]  /*18f0*/  ULOP3.LUT UR5, UR5, 0x3fff, URZ, 0xc0, !UPT ;  /* 0x00003fff05057892 */ /* 0x000fe4000f8ec03f */
[----:B------:R-:W-:Y:S02]  /*1900*/  ULOP3.LUT UR8, UR4, 0x10000, URZ, 0xfc, !UPT ;  /* 0x0001000004087892 */ /* 0x000fe4000f8efc3f */
[----:B------:R-:W-:Y:S02]  /*1910*/  ULOP3.LUT UR9, UR5, 0x10000, URZ, 0xfc, !UPT ;  /* 0x0001000005097892 */ /* 0x000fe4000f8efc3f */
[----:B------:R-:W-:Y:S02]  /*1920*/  ULEA UR11, UR45, UR8, 0xa ;  /* 0x000000082d0b7291 */ /* 0x000fe4000f8e503f */
[----:B------:R-:W-:Y:S01]  /*1930*/  ULEA UR10, UR45, UR9, 0xb ;  /* 0x000000092d0a7291 */ /* 0x000fe2000f8e583f */
[----:B------:R-:W-:Y:S01]  /*1940*/  UMOV UR5, 0x40000040 ;  /* 0x4000004000057882 */ /* 0x000fe20000000000 */
[----:B------:R-:W-:-:S03]  /*1950*/  UMOV UR7, 0x40000040 ;  /* 0x4000004000077882 */ /* 0x000fc60000000000 */
[----:B------:R-:W-:Y:S02]  /*1960*/  UMOV UR4, UR11 ;  /* 0x0000000b00047c82 */ /* 0x000fe40008000000 */
[----:B------:R-:W-:Y:S02]  /*1970*/  UMOV UR6, UR10 ;  /* 0x0000000a00067c82 */ /* 0x000fe40008000000 */
[----:B------:R-:W-:Y:S01]  /*1980*/  HGMMA.64x128x8.F32.TF32 R24, gdesc[UR4], RZ, !UPT, gsb0 ;  /* 0x05e00000041879f0 */ /* 0x000fe2000c0028ff */
[----:B------:R-:W-:Y:S02]  /*1990*/  UIADD3 UR4, UR11, 0x2, URZ ;  /* 0x000000020b047890 */ /* 0x000fe4000fffe03f */
[----:B------:R-:W-:Y:S01]  /*19a0*/  UIADD3 UR6, UR10, 0x2, URZ ;  /* 0x000000020a067890 */ /* 0x000fe2000fffe03f */
[----:B------:R-:W-:Y:S01]  /*19b0*/  UMOV UR5, 0x40000040 ;  /* 0x4000004000057882 */ /* 0x000fe20000000000 */
[----:B------:R-:W-:Y:S01]  /*19c0*/  UMOV UR7, 0x40000040 ;  /* 0x4000004000077882 */ /* 0x000fe20000000000 */
[----:B------:R-:W-:-:S02]  /*19d0*/  WARPGROUP.DEPBAR.LE gsb0, 0x0 ;  /* 0x00008000000079c5 */ /* 0x000fc40000010000 */
[----:B------:R-:W-:-:S06]  /*19e0*/  WARPGROUP.ARRIVE ;  /* 0x00000000000079c5 */ /* 0x000fcc0000000000 */
[----:B------:R-:W-:Y:S01]  /*19f0*/  HGMMA.64x128x8.F32.TF32 R24, gdesc[UR4], R24, gsb0 ;  /* 0x05e00000041879f0 */ /* 0x000fe20008002818 */
[----:B------:R-:W-:Y:S02]  /*1a00*/  UIADD3 UR4, UR11, 0x4, URZ ;  /* 0x000000040b047890 */ /* 0x000fe4000fffe03f */
[----:B------:R-:W-:Y:S01]  /*1a10*/  UIADD3 UR6, UR10, 0x4, URZ ;  /* 0x000000040a067890 */ /* 0x000fe2000fffe03f */
[----:B------:R-:W-:Y:S01]  /*1a20*/  UMOV UR5, 0x40000040 ;  /* 0x4000004000057882 */ /* 0x000fe20000000000 */
[----:B------:R-:W-:Y:S01]  /*1a30*/  UMOV UR7, 0x40000040 ;  /* 0x4000004000077882 */ /* 0x000fe20000000000 */
[----:B------:R-:W-:Y:S02]  /*1a40*/  WARPGROUP.DEPBAR.LE gsb0, 0x0 ;  /* 0x00008000000079c5 */ /* 0x000fe40000010000 */
        /* <DEDUP_REMOVED lines=36> */
[----:B------:R-:W-:Y:S03]  /*1c90*/  HGMMA.64x128x8.F32.TF32 R24, gdesc[UR4], R24, gsb0 ;  /* 0x05e00000041879f0 */ /* 0x000fe60008002818 */
[----:B------:R-:W-:Y:S02]  /*1ca0*/  WARPGROUP.DEPBAR.LE gsb0, 0x0 ;  /* 0x00008000000079c5 */ /* 0x000fe40000010000 */
[----:B------:R-:W-:Y:S05]  /*1cb0*/  @!P2 BRA `(.L_x_20) ;  /* 0x000000040084a947 */ /* 0x000fea0003800000 */
[----:B------:R-:W-:Y:S01]  /*1cc0*/  UIADD3 UR10, UR45, 0x1, URZ ;  /* 0x000000012d0a7890 */ /* 0x000fe2000fffe03f */
[----:B01----:R-:W-:Y:S01]  /*1cd0*/  IMAD.U32 R0, RZ, RZ, UR46 ;  /* 0x0000002eff007e24 */ /* 0x003fe2000f8e00ff */
[----:B------:R-:W-:Y:S02]  /*1ce0*/  UMOV UR11, UR45 ;  /* 0x0000002d000b7c82 */ /* 0x000fe40008000000 */
[----:B------:R-:W-:-:S04]  /*1cf0*/  UISETP.NE.AND UP0, UPT, UR10, 0x4, UPT ;  /* 0x000000040a00788c */ /* 0x000fc8000bf05270 */
[----:B------:R-:W-:Y:S02]  /*1d00*/  USEL UR4, URZ, 0x1, UP0 ;  /* 0x000000013f047887 */ /* 0x000fe40008000000 */
[----:B------:R-:W-:Y:S02]  /*1d10*/  USEL UR10, UR10, URZ, UP0 ;  /* 0x0000003f0a0a7287 */ /* 0x000fe40008000000 */
[----:B------:R-:W-:-:S06]  /*1d20*/  ULOP3.LUT UR4, UR48, UR4, URZ, 0x3c, !UPT ;  /* 0x0000000430047292 */ /* 0x000fcc000f8e3c3f */
[----:B------:R-:W-:-:S07]  /*1d30*/  IMAD.U32 R5, RZ, RZ, UR4 ;  /* 0x00000004ff057e24 */ /* 0x000fce000f8e00ff */
.L_x_27:
[----:B01----:R-:W-:Y:S05]  /*1d40*/  @!P0 BRA `(.L_x_21) ;  /* 0x0000000000048947 */ /* 0x003fea0003800000 */
[----:B------:R-:W-:Y:S01]  /*1d50*/  BPT.TRAP 0x1 ;  /* 0x000000040000795c */ /* 0x000fe20000300000 */
.L_x_21:
[----:B------:R-:W-:Y:S01]  /*1d60*/  ULEA UR4, UR10, UR42, 0x3 ;  /* 0x0000002a0a047291 */ /* 0x000fe2000f8e183f */
[----:B------:R-:W-:-:S08]  /*1d70*/  SHF.L.U32 R3, R5, 0x1f, RZ ;  /* 0x0000001f05037819 */ /* 0x000fd000000006ff */
[----:B------:R0:W1:Y:S01]  /*1d80*/  SYNCS.PHASECHK.TRANS64.TRYWAIT P1, [UR4], R3 ;  /* 0x00000003ff0075a7 */ /* 0x0000620008020144 */
[----:B------:R-:W-:Y:S05]  /*1d90*/  @!P0 BRA `(.L_x_22) ;  /* 0x0000000000048947 */ /* 0x000fea0003800000 */
[----:B------:R-:W-:Y:S01]  /*1da0*/  BPT.TRAP 0x1 ;  /* 0x000000040000795c */ /* 0x000fe20000300000 */
.L_x_22:
[----:B-1----:R-:W-:Y:S05]  /*1db0*/  @P1 BRA `(.L_x_23) ;  /* 0x0000000000081947 */ /* 0x002fea0003800000 */
[----:B------:R-:W1:Y:S02]  /*1dc0*/  SYNCS.PHASECHK.TRANS64.TRYWAIT P1, [UR4], R3 ;  /* 0x00000003ff0075a7 */ /* 0x000e640008020144 */
[----:B-1----:R-:W-:Y:S05]  /*1dd0*/  @!P1 BRA `(.L_x_24) ;  /* 0x0000005000d49947 */ /* 0x002fea0003800000 */
.L_x_23:
[----:B------:R-:W-:Y:S01]  /*1de0*/  ULEA UR13, UR10, UR8, 0xa ;  /* 0x000000080a0d7291 */ /* 0x000fe2000f8e503f */
[----:B------:R-:W-:Y:S01]  /*1df0*/  WARPGROUP.ARRIVE ;  /* 0x00000000000079c5 */ /* 0x000fe20000000000 */
[----:B------:R-:W-:Y:S01]  /*1e00*/  ULEA UR12, UR10, UR9, 0xb ;  /* 0x000000090a0c7291 */ /* 0x000fe2000f8e583f */
[----:B------:R-:W-:Y:S01]  /*1e10*/  UMOV UR5, 0x40000040 ;  /* 0x4000004000057882 */ /* 0x000fe20000000000 */
[----:B------:R-:W-:-:S03]  /*1e20*/  UMOV UR7, 0x40000040 ;  /* 0x4000004000077882 */ /* 0x000fc60000000000 */
[----:B------:R-:W-:Y:S02]  /*1e30*/  UMOV UR4, UR13 ;  /* 0x0000000d00047c82 */ /* 0x000fe40008000000 */
[----:B------:R-:W-:Y:S02]  /*1e40*/  UMOV UR6, UR12 ;  /* 0x0000000c00067c82 */ /* 0x000fe40008000000 */
[----:B------:R-:W-:Y:S01]  /*1e50*/  HGMMA.64x128x8.F32.TF32 R24, gdesc[UR4], R24, gsb0 ;  /* 0x05e00000041879f0 */ /* 0x000fe20008002818 */
        /* <DEDUP_REMOVED lines=51> */
[----:B------:R-:W-:Y:S01]  /*2190*/  BPT.TRAP 0x1 ;  /* 0x000000040000795c */ /* 0x000fe20000300000 */
.L_x_25:
[----:B------:R-:W-:Y:S02]  /*21a0*/  UISETP.GT.U32.AND UP0, UPT, UR40, 0x1, UPT ;  /* 0x000000012800788c */ /* 0x000fe4000bf04070 */
[----:B------:R-:W-:-:S04]  /*21b0*/  ULEA UR4, UR11, UR42, 0x3 ;  /* 0x0000002a0b047291 */ /* 0x000fc8000f8e183f */
[----:B------:R-:W-:Y:S01]  /*21c0*/  UIADD3 UR4, UR4, 0x20, URZ ;  /* 0x0000002004047890 */ /* 0x000fe2000fffe03f */
[----:B------:R-:W-:-:S03]  /*21d0*/  PLOP3.LUT P1, PT, PT, PT, UP0, 0x80, 0x0 ;  /* 0x000000000000781c */ /* 0x000fc60003f2f008 */
[----:B------:R-:W-:-:S09]  /*21e0*/  UPRMT UR4, URZ, 0x654, UR4 ;  /* 0x000006543f047896 */ /* 0x000fd20008000004 */
[----:B------:R-:W-:Y:S01]  /*21f0*/  SYNCS.ARRIVE.TRANS64.RED.A1T0 RZ, [UR4], RZ ;  /* 0x000000ffffff79a7 */ /* 0x000fe20008100404 */
[----:B------:R-:W-:Y:S05]  /*2200*/  @P1 BRA `(.L_x_26) ;  /* 0x0000000000041947 */ /* 0x000fea0003800000 */
[----:B------:R-:W-:Y:S01]  /*2210*/  BPT.TRAP 0x1 ;  /* 0x000000040000795c */ /* 0x000fe20000300000 */
.L_x_26:
[----:B------:R-:W-:Y:S01]  /*2220*/  UIADD3 UR10, UR10, 0x1, URZ ;  /* 0x000000010a0a7890 */ /* 0x000fe2000fffe03f */
[C---:B------:R-:W-:Y:S01]  /*2230*/  ISETP.GT.AND P1, PT, R0.reuse, 0x1, PT ;  /* 0x000000010000780c */ /* 0x040fe20003f24270 */
[----:B------:R-:W-:Y:S01]  /*2240*/  UIADD3 UR11, UR11, 0x1, URZ ;  /* 0x000000010b0b7890 */ /* 0x000fe2000fffe03f */
[----:B------:R-:W-:Y:S01]  /*2250*/  VIADD R0, R0, 0xffffffff ;  /* 0xffffffff00007836 */ /* 0x000fe20000000000 */
[----:B------:R-:W-:Y:S02]  /*2260*/  UISETP.NE.AND UP0, UPT, UR10, 0x4, UPT ;  /* 0x000000040a00788c */ /* 0x000fe4000bf05270 */
[----:B------:R-:W-:Y:S02]  /*2270*/  UISETP.NE.AND UP1, UPT, UR11, 0x4, UPT ;  /* 0x000000040b00788c */ /* 0x000fe4000bf25270 */
[----:B------:R-:W-:Y:S02]  /*2280*/  USEL UR4, URZ, 0x1, UP0 ;  /* 0x000000013f047887 */ /* 0x000fe40008000000 */
[----:B------:R-:W-:-:S02]  /*2290*/  USEL UR10, UR10, URZ, UP0 ;  /* 0x0000003f0a0a7287 */ /* 0x000fc40008000000 */
[----:B------:R-:W-:Y:S02]  /*22a0*/  USEL UR11, UR11, URZ, UP1 ;  /* 0x0000003f0b0b7287 */ /* 0x000fe40008800000 */
[----:B------:R-:W-:Y:S01]  /*22b0*/  LOP3.LUT R5, R5, UR4, RZ, 0x3c, !PT ;  /* 0x0000000405057c12 */ /* 0x000fe2000f8e3cff */
[----:B------:R-:W-:Y:S09]  /*22c0*/  @P1 BRA `(.L_x_27) ;  /* 0xfffffff8009c1947 */ /* 0x000ff2000383ffff */
.L_x_20:
[----:B01----:R-:W0:Y:S01]  /*22d0*/  LDC R0, c[0x0][0x28c] ;  /* 0x0000a300ff007b82 */ /* 0x003e220000000800 */
[----:B------:R1:W-:Y:S01]  /*22e0*/  SYNCS.ARRIVE.TRANS64.A1T0 RZ, [R99+UR50], RZ ;  /* 0x000000ff63ff79a7 */ /* 0x0003e20008100032 */
[----:B0-----:R-:W-:-:S13]  /*22f0*/  ISETP.GE.AND P1, PT, R0, 0x1, PT ;  /* 0x000000010000780c */ /* 0x001fda0003f26270 */
[----:B-1----:R-:W-:Y:S05]  /*2300*/  @!P1 BRA `(.L_x_28) ;  /* 0x0000000000309947 */ /* 0x002fea0003800000 */
[----:B------:R-:W-:Y:S05]  /*2310*/  @!P0 BRA `(.L_x_29) ;  /* 0x0000000000048947 */ /* 0x000fea0003800000 */
[----:B------:R-:W-:Y:S01]  /*2320*/  BPT.TRAP 0x1 ;  /* 0x000000040000795c */ /* 0x000fe20000300000 */
.L_x_29:
[----:B------:R-:W-:Y:S02]  /*2330*/  UIADD3 UR4, UR46, UR45, URZ ;  /* 0x0000002d2e047290 */ /* 0x000fe4000fffe03f */
[----:B------:R-:W-:Y:S02]  /*2340*/  UISETP.GT.U32.AND UP0, UPT, UR40, 0x1, UPT ;  /* 0x000000012800788c */ /* 0x000fe4000bf04070 */
[----:B------:R-:W-:-:S04]  /*2350*/  USHF.L.U32 UR4, UR4, 0x3, URZ ;  /* 0x0000000304047899 */ /* 0x000fc8000800063f */
[----:B------:R-:W-:Y:S01]  /*2360*/  ULOP3.LUT UR4, UR4, 0x18, URZ, 0xc0, !UPT ;  /* 0x0000001804047892 */ /* 0x000fe2000f8ec03f */
[----:B------:R-:W-:-:S03]  /*2370*/  PLOP3.LUT P0, PT, PT, PT, UP0, 0x80, 0x0 ;  /* 0x000000000000781c */ /* 0x000fc60003f0f008 */
[----:B------:R-:W-:-:S04]  /*2380*/  UIADD3 UR4, UR42, 0x20, UR4 ;  /* 0x000000202a047890 */ /* 0x000fc8000fffe004 */
[----:B------:R-:W-:-:S09]  /*2390*/  UPRMT UR4, URZ, 0x654, UR4 ;  /* 0x000006543f047896 */ /* 0x000fd20008000004 */
[----:B------:R-:W-:Y:S01]  /*23a0*/  SYNCS.ARRIVE.TRANS64.RED.A1T0 RZ, [UR4], RZ ;  /* 0x000000ffffff79a7 */ /* 0x000fe20008100404 */
[----:B------:R-:W-:Y:S05]  /*23b0*/  @P0 BRA `(.L_x_28) ;  /* 0x0000000000040947 */ /* 0x000fea0003800000 */
[----:B------:R-:W-:Y:S01]  /*23c0*/  BPT.TRAP 0x1 ;  /* 0x000000040000795c */ /* 0x000fe20000300000 */
.L_x_28:
[----:B------:R-:W-:Y:S02]  /*23d0*/  SHF.L.U32 R0, R98, 0x1f, RZ ;  /* 0x0000001f62007819 */ /* 0x000fe400000006ff */
[----:B------:R-:W-:Y:S02]  /*23e0*/  SHF.R.S32.HI R9, RZ, 0x1f, R19 ;  /* 0x0000001fff097819 */ /* 0x000fe40000011413 */
[----:B------:R-:W0:Y:S02]  /*23f0*/  SYNCS.PHASECHK.TRANS64.TRYWAIT P0, [R95+URZ+0x8], R0 ;  /* 0x000008005f0075a7 */ /* 0x000e24000800017f */
[----:B0-----:R-:W-:Y:S05]  /*2400*/  @!P0 BRA `(.L_x_30) ;  /* 0x0000004c00608947 */ /* 0x001fea0003800000 */
.L_x_184:
[----:B------:R-:W-:Y:S01]  /*2410*/  ULDC.64 UR4, c[0x0][0x5d0] ;  /* 0x0001740000047ab9 */ /* 0x000fe20000000a00 */
[----:B------:R-:W-:Y:S01]  /*2420*/  ULDC UR6, c[0x0][0x284] ;  /* 0x0000a10000067ab9 */ /* 0x000fe20000000800 */
[----:B0-----:R-:W-:Y:S02]  /*2430*/  IMAD R0, R9, UR4, RZ ;  /* 0x0000000409007c24 */ /* 0x001fe4000f8e02ff */
[----:B------:R-:W-:Y:S02]  /*2440*/  IMAD.SHL.U32 R10, R2, 0x80, RZ ;  /* 0x00000080020a7824 */ /* 0x000fe400078e00ff */
[C---:B------:R-:W-:Y:S02]  /*2450*/  IMAD R5, R19.reuse, UR5, R0 ;  /* 0x0000000513057c24 */ /* 0x040fe4000f8e0200 */
[----:B------:R-:W-:Y:S01]  /*2460*/  IMAD.SHL.U32 R0, R18, 0x40, RZ ;  /* 0x0000004012007824 */ /* 0x000fe200078e00ff */
[----:B------:R-:W-:Y:S01]  /*2470*/  SHF.R.S32.HI R11, RZ, 0x1f, R10 ;  /* 0x0000001fff0b7819 */ /* 0x000fe2000001140a */
[----:B------:R-:W-:Y:S01]  /*2480*/  IMAD.WIDE.U32 R2, R19, UR4, R90 ;  /* 0x0000000413027c25 */ /* 0x000fe2000f8e005a */
[----:B------:R-:W-:-:S02]  /*2490*/  ULDC.64 UR4, c[0x0][0x5c8] ;  /* 0x0001720000047ab9 */ /* 0x000fc40000000a00 */
[----:B------:R-:W-:Y:S01]  /*24a0*/  ISETP.GE.AND P0, PT, R0, UR6, PT ;  /* 0x0000000600007c0c */ /* 0x000fe2000bf06270 */
[----:B------:R-:W-:Y:S01]  /*24b0*/  ULDC UR6, c[0x0][0x288] ;  /* 0x0000a20000067ab9 */ /* 0x000fe20000000800 */
[----:B------:R-:W-:Y:S01]  /*24c0*/  IADD3 R2, P1, R10, R2, RZ ;  /* 0x000000020a027210 */ /* 0x000fe20007f3e0ff */
[----:B------:R-:W-:Y:S01]  /*24d0*/  IMAD.WIDE R20, R18, 0x40, R88 ;  /* 0x0000004012147825 */ /* 0x000fe200078e0258 */
[----:B------:R-:W-:Y:S02]  /*24e0*/  ISETP.GE.OR P0, PT, R10, UR6, P0 ;  /* 0x000000060a007c0c */ /* 0x000fe40008706670 */
[----:B------:R-:W-:Y:S01]  /*24f0*/  IADD3.X R3, R11, R3, R5, P1, !PT ;  /* 0x000000030b037210 */ /* 0x000fe20000ffe405 */
[----:B------:R-:W-:-:S04]  /*2500*/  IMAD R7, R21, UR4, RZ ;  /* 0x0000000415077c24 */ /* 0x000fc8000f8e02ff */
[C---:B------:R-:W-:Y:S02]  /*2510*/  IMAD R7, R20.reuse, UR5, R7 ;  /* 0x0000000514077c24 */ /* 0x040fe4000f8e0207 */
[----:B------:R-:W-:-:S04]  /*2520*/  IMAD.WIDE.U32 R100, R20, UR4, R2 ;  /* 0x0000000414647c25 */ /* 0x000fc8000f8e0002 */
[----:B------:R-:W-:Y:S05]  /*2530*/  @P0 BRA `(.L_x_31) ;  /* 0x0000003000d00947 */ /* 0x000fea0003800000 */
[----:B-----5:R-:W-:Y:S01]  /*2540*/  FSETP.NEU.AND P1, PT, R23, RZ, PT ;  /* 0x000000ff1700720b */ /* 0x020fe20003f2d000 */
[----:B------:R-:W-:Y:S01]  /*2550*/  IMAD.IADD R18, R94, 0x1, -R10 ;  /* 0x000000015e127824 */ /* 0x000fe200078e0a0a */
[----:B------:R-:W-:Y:S01]  /*2560*/  BSSY B0, `(.L_x_31) ;  /* 0x0000331000007945 */ /* 0x000fe20003800000 */
[----:B------:R-:W-:Y:S02]  /*2570*/  IMAD.IADD R0, R97, 0x1, -R0 ;  /* 0x0000000161007824 */ /* 0x000fe400078e0a00 */
[----:B------:R-:W-:Y:S01]  /*2580*/  IMAD.IADD R7, R101, 0x1, R7 ;  /* 0x0000000165077824 */ /* 0x000fe200078e0207 */
[----:B------:R-:W-:-:S04]  /*2590*/  ISETP.GT.AND P0, PT, R18, RZ, PT ;  /* 0x000000ff1200720c */ /* 0x000fc80003f04270 */
[----:B------:R-:W-:-:S03]  /*25a0*/  ISETP.GT.AND P2, PT, R0, RZ, P0 ;  /* 0x000000ff0000720c */ /* 0x000fc60000744270 */
[----:B------:R-:W-:Y:S10]  /*25b0*/  @!P1 BRA `(.L_x_32) ;  /* 0x0000002400149947 */ /* 0x000ff40003800000 */
[----:B------:R-:W0:Y:S01]  /*25c0*/  LDC.64 R104, c[0x0][0x5b8] ;  /* 0x00016e00ff687b82 */ /* 0x000e220000000a00 */
[----:B------:R-:W-:-:S07]  /*25d0*/  ULDC.64 UR4, c[0x0][0x5c0] ;  /* 0x0001700000047ab9 */ /* 0x000fce0000000a00 */
[----:B------:R-:W1:Y:S08]  /*25e0*/  LDC.64 R106, c[0x0][0x5b0] ;  /* 0x00016c00ff6a7b82 */ /* 0x000e700000000a00 */
[----:B------:R-:W2:Y:S01]  /*25f0*/  LDC.64 R108, c[0x0][0x5a8] ;  /* 0x00016a00ff6c7b82 */ /* 0x000ea20000000a00 */
[-C--:B0-----:R-:W-:Y:S02]  /*2600*/  IMAD R4, R9, R104.reuse, RZ ;  /* 0x0000006809047224 */ /* 0x081fe400078e02ff */
[----:B------:R-:W-:-:S04]  /*2610*/  IMAD.WIDE.U32 R2, R19, R104, R90 ;  /* 0x0000006813027225 */ /* 0x000fc800078e005a */
[----:B------:R-:W-:Y:S01]  /*2620*/  IMAD R101, R19, R105, R4 ;  /* 0x0000006913657224 */ /* 0x000fe200078e0204 */
[----:B------:R-:W-:Y:S01]  /*2630*/  IADD3 R4, P1, R10, R2, RZ ;  /* 0x000000020a047210 */ /* 0x000fe20007f3e0ff */
[----:B-1----:R-:W-:-:S03]  /*2640*/  IMAD R2, R21, R106, RZ ;  /* 0x0000006a15027224 */ /* 0x002fc600078e02ff */
[----:B------:R-:W-:Y:S01]  /*2650*/  IADD3.X R5, R11, R3, R101, P1, !PT ;  /* 0x000000030b057210 */ /* 0x000fe20000ffe465 */
[C---:B------:R-:W-:Y:S02]  /*2660*/  IMAD R21, R20.reuse, R107, R2 ;  /* 0x0000006b14157224 */ /* 0x040fe400078e0202 */
[----:B------:R-:W-:-:S04]  /*2670*/  IMAD.WIDE.U32 R2, R20, R106, R4 ;  /* 0x0000006a14027225 */ /* 0x000fc800078e0004 */
[----:B------:R-:W-:Y:S01]  /*2680*/  IMAD.IADD R3, R3, 0x1, R21 ;  /* 0x0000000103037824 */ /* 0x000fe200078e0215 */
[----:B--2---:R-:W-:-:S04]  /*2690*/  LEA R8, P1, R2, R108, 0x2 ;  /* 0x0000006c02087211 */ /* 0x004fc800078210ff */
[----:B------:R-:W-:-:S05]  /*26a0*/  LEA.HI.X R9, R2, R109, R3, 0x2, P1 ;  /* 0x0000006d02097211 */ /* 0x000fca00008f1403 */
[----:B------:R0:W2:Y:S01]  /*26b0*/  @P2 LDG.E.LTC128B R102, desc[UR54][R8.64] ;  /* 0x0000003608662981 */ /* 0x0000a2000c1e1920 */
[----:B------:R-:W-:Y:S01]  /*26c0*/  IMAD.WIDE.U32 R2, R20, R106, R10 ;  /* 0x0000006a14027225 */ /* 0x000fe200078e000a */
[----:B------:R-:W-:Y:S01]  /*26d0*/  SHF.L.U64.HI R15, R106, 0x3, R107 ;  /* 0x000000036a0f7819 */ /* 0x000fe2000001026b */
[----:B------:R-:W-:Y:S01]  /*26e0*/  BSSY B1, `(.L_x_33) ;  /* 0x0000017000017945 */ /* 0x000fe20003800000 */
[----:B------:R-:W-:Y:S01]  /*26f0*/  ISETP.GT.AND P0, PT, R0, 0x8, P0 ;  /* 0x000000080000780c */ /* 0x000fe20000704270 */
[----:B------:R-:W-:Y:S01]  /*2700*/  IMAD.SHL.U32 R14, R106, 0x8, RZ ;  /* 0x000000086a0e7824 */ /* 0x000fe200078e00ff */
[----:B------:R-:W-:-:S03]  /*2710*/  IADD3 R12, P1, R90, R2, RZ ;  /* 0x000000025a0c7210 */ /* 0x000fc60007f3e0ff */
[----:B------:R-:W-:Y:S01]  /*2720*/  IMAD.WIDE.U32 R14, R20, R106, R14 ;  /* 0x0000006a140e7225 */ /* 0x000fe200078e000e */
[----:B------:R-:W-:Y:S02]  /*2730*/  IADD3.X R13, R91, R21, R3, P1, !PT ;  /* 0x000000155b0d7210 */ /* 0x000fe40000ffe403 */
[C---:B------:R-:W-:Y:S01]  /*2740*/  LEA R6, P1, R100.reuse, UR4, 0x2 ;  /* 0x0000000464067c11 */ /* 0x040fe2000f8210ff */
[----:B------:R-:W-:Y:S02]  /*2750*/  IMAD.IADD R21, R21, 0x1, R15 ;  /* 0x0000000115157824 */ /* 0x000fe400078e020f */
[----:B------:R-:W-:Y:S01]  /*2760*/  IMAD.WIDE.U32 R12, R19, R104, R12 ;  /* 0x00000068130c7225 */ /* 0x000fe200078e000c */
[----:B------:R-:W-:Y:S02]  /*2770*/  LEA.HI.X R7, R100, UR5, R7, 0x2, P1 ;  /* 0x0000000564077c11 */ /* 0x000fe400088f1407 */
[----:B------:R-:W-:Y:S01]  /*2780*/  ISETP.GT.AND P1, PT, R18, 0x1, PT ;  /* 0x000000011200780c */ /* 0x000fe20003f24270 */
[----:B------:R-:W-:Y:S01]  /*2790*/  IMAD.IADD R3, R101, 0x1, R13 ;  /* 0x0000000165037824 */ /* 0x000fe200078e020d */
[----:B------:R-:W-:-:S02]  /*27a0*/  LEA R2, P3, R12, R108, 0x2 ;  /* 0x0000006c0c027211 */ /* 0x000fc400078610ff */
[----:B------:R-:W-:Y:S02]  /*27b0*/  ISETP.GT.AND P5, PT, R0, RZ, P1 ;  /* 0x000000ff0000720c */ /* 0x000fe40000fa4270 */
[----:B------:R-:W-:Y:S02]  /*27c0*/  LEA.HI.X R3, R12, R109, R3, 0x2, P3 ;  /* 0x0000006d0c037211 */ /* 0x000fe400018f1403 */
[----:B0-----:R-:W-:-:S04]  /*27d0*/  IADD3 R8, P3, R4, R14, RZ ;  /* 0x0000000e04087210 */ /* 0x001fc80007f7e0ff */
[----:B------:R-:W-:Y:S01]  /*27e0*/  LEA R12, P4, R8, R108, 0x2 ;  /* 0x0000006c080c7211 */ /* 0x000fe200078810ff */
[----:B------:R-:W-:Y:S02]  /*27f0*/  IMAD.X R5, R21, 0x1, R5, P3 ;  /* 0x0000000115057824 */ /* 0x000fe400018e0605 */
[----:B--2---:R-:W-:-:S04]  /*2800*/  FMUL R9, R102, R23 ;  /* 0x0000001766097220 */ /* 0x004fc80000400000 */
[----:B------:R-:W-:-:S05]  /*2810*/  FFMA R9, R24, R22, R9 ;  /* 0x0000001618097223 */ /* 0x000fca0000000009 */
[----:B------:R0:W-:Y:S01]  /*2820*/  @P2 STG.E desc[UR54][R6.64], R9 ;  /* 0x0000000906002986 */ /* 0x0001e2000c101936 */
[----:B------:R-:W-:Y:S05]  /*2830*/  @!P5 BRA `(.L_x_34) ;  /* 0x000000000004d947 */ /* 0x000fea0003800000 */
[----:B------:R1:W5:Y:S02]  /*2840*/  LDG.E.LTC128B R102, desc[UR54][R2.64+0x4] ;  /* 0x0000043602667981 */ /* 0x000364000c1e1920 */
.L_x_34:
[----:B------:R-:W-:Y:S05]  /*2850*/  BSYNC B1 ;  /* 0x0000000000017941 */ /* 0x000fea0003800000 */
.L_x_33:
[----:B-----5:R-:W-:Y:S01]  /*2860*/  FMUL R4, R102, R23 ;  /* 0x0000001766047220 */ /* 0x020fe20000400000 */
[----:B------:R-:W-:-:S03]  /*2870*/  LEA.HI.X R13, R8, R109, R5, 0x2, P4 ;  /* 0x0000006d080d7211 */ /* 0x000fc600020f1405 */
[----:B------:R-:W-:-:S05]  /*2880*/  FFMA R25, R25, R22, R4 ;  /* 0x0000001619197223 */ /* 0x000fca0000000004 */
[----:B------:R2:W-:Y:S04]  /*2890*/  @P5 STG.E desc[UR54][R6.64+0x4], R25 ;  /* 0x0000041906005986 */ /* 0x0005e8000c101936 */
[----:B------:R-:W3:Y:S01]  /*28a0*/  @P0 LDG.E.LTC128B R102, desc[UR54][R12.64] ;  /* 0x000000360c660981 */ /* 0x000ee2000c1e1920 */
[----:B------:R-:W-:Y:S01]  /*28b0*/  IADD3 R10, P2, P3, R90, R14, R10 ;  /* 0x0000000e5a0a7210 */ /* 0x000fe20007b5e00a */
[----:B------:R-:W-:Y:S01]  /*28c0*/  BSSY B1, `(.L_x_35) ;  /* 0x0000010000017945 */ /* 0x000fe20003800000 */
[----:B0-----:R-:W-:Y:S02]  /*28d0*/  SHF.L.U64.HI R9, R93, 0x2, R92 ;  /* 0x000000025d097819 */ /* 0x001fe4000001025c */
[----:B------:R-:W-:Y:S02]  /*28e0*/  IADD3.X R11, R91, R21, R11, P2, P3 ;  /* 0x000000155b0b7210 */ /* 0x000fe400017e640b */
[----:B------:R-:W-:-:S02]  /*28f0*/  LEA R8, P3, R93, R6, 0x2 ;  /* 0x000000065d087211 */ /* 0x000fc400078610ff */
[----:B------:R-:W-:Y:S01]  /*2900*/  ISETP.GT.AND P1, PT, R0, 0x8, P1 ;  /* 0x000000080000780c */ /* 0x000fe20000f24270 */
[----:B------:R-:W-:Y:S01]  /*2910*/  IMAD.WIDE.U32 R10, R19, R104, R10 ;  /* 0x00000068130a7225 */ /* 0x000fe200078e000a */
[----:B------:R-:W-:-:S03]  /*2920*/  ISETP.GT.AND P2, PT, R18, 0x8, PT ;  /* 0x000000081200780c */ /* 0x000fc60003f44270 */
[----:B------:R-:W-:Y:S01]  /*2930*/  IMAD.X R9, R9, 0x1, R7, P3 ;  /* 0x0000000109097824 */ /* 0x000fe200018e0607 */
[----:B------:R-:W-:Y:S01]  /*2940*/  LEA R4, P4, R10, R108, 0x2 ;  /* 0x0000006c0a047211 */ /* 0x000fe200078810ff */
[----:B------:R-:W-:Y:S02]  /*2950*/  IMAD.IADD R11, R101, 0x1, R11 ;  /* 0x00000001650b7824 */ /* 0x000fe400078e020b */
[----:B---3--:R-:W-:-:S04]  /*2960*/  FMUL R5, R102, R23 ;  /* 0x0000001766057220 */ /* 0x008fc80000400000 */
[----:B------:R-:W-:Y:S01]  /*2970*/  FFMA R13, R26, R22, R5 ;  /* 0x000000161a0d7223 */ /* 0x000fe20000000005 */
[----:B------:R-:W-:-:S04]  /*2980*/  LEA.HI.X R5, R10, R109, R11, 0x2, P4 ;  /* 0x0000006d0a057211 */ /* 0x000fc800020f140b */
[----:B------:R2:W-:Y:S01]  /*2990*/  @P0 STG.E desc[UR54][R8.64], R13 ;  /* 0x0000000d08000986 */ /* 0x0005e2000c101936 */
[----:B------:R-:W-:Y:S05]  /*29a0*/  @!P1 BRA `(.L_x_36) ;  /* 0x0000000000049947 */ /* 0x000fea0003800000 */
[----:B------:R0:W5:Y:S02]  /*29b0*/  LDG.E.LTC128B R102, desc[UR54][R4.64+0x4] ;  /* 0x0000043604667981 */ /* 0x000164000c1e1920 */
.L_x_36:
[----:B------:R-:W-:Y:S05]  /*29c0*/  BSYNC B1 ;  /* 0x0000000000017941 */ /* 0x000fea0003800000 */
.L_x_35:
[----:B-----5:R-:W-:Y:S01]  /*29d0*/  FMUL R10, R102, R23 ;  /* 0x00000017660a7220 */ /* 0x020fe20000400000 */
[----:B------:R-:W-:Y:S01]  /*29e0*/  ISETP.GT.AND P3, PT, R0, RZ, P2 ;  /* 0x000000ff0000720c */ /* 0x000fe20001764270 */
[----:B------:R-:W-:Y:S01]  /*29f0*/  BSSY B1, `(.L_x_37) ;  /* 0x0000006000017945 */ /* 0x000fe20003800000 */
[----:B------:R-:W-:Y:S01]  /*2a00*/  ISETP.GT.AND P0, PT, R18, 0x9, PT ;  /* 0x000000091200780c */ /* 0x000fe20003f04270 */
[----:B------:R-:W-:-:S05]  /*2a10*/  FFMA R27, R27, R22, R10 ;  /* 0x000000161b1b7223 */ /* 0x000fca000000000a */
[----:B------:R3:W-:Y:S05]  /*2a20*/  @P1 STG.E desc[UR54][R8.64+0x4], R27 ;  /* 0x0000041b08001986 */ /* 0x0007ea000c101936 */
[----:B------:R-:W-:Y:S05]  /*2a30*/  @!P3 BRA `(.L_x_38) ;  /* 0x000000000004b947 */ /* 0x000fea0003800000 */
[----:B------:R4:W5:Y:S02]  /*2a40*/  LDG.E.LTC128B R102, desc[UR54][R2.64+0x20] ;  /* 0x0000203602667981 */ /* 0x000964000c1e1920 */
.L_x_38:
[----:B------:R-:W-:Y:S05]  /*2a50*/  BSYNC B1 ;  /* 0x0000000000017941 */ /* 0x000fea0003800000 */
.L_x_37:
[----:B-----5:R-:W-:Y:S01]  /*2a60*/  FMUL R11, R102, R23 ;  /* 0x00000017660b7220 */ /* 0x020fe20000400000 */
[----:B------:R-:W-:Y:S01]  /*2a70*/  ISETP.GT.AND P1, PT, R0, RZ, P0 ;  /* 0x000000ff0000720c */ /* 0x000fe20000724270 */
[----:B------:R-:W-:Y:S02]  /*2a80*/  BSSY B1, `(.L_x_39) ;  /* 0x0000005000017945 */ /* 0x000fe40003800000 */
[----:B------:R-:W-:-:S05]  /*2a90*/  FFMA R11, R28, R22, R11 ;  /* 0x000000161c0b7223 */ /* 0x000fca000000000b */
[----:B------:R0:W-:Y:S05]  /*2aa0*/  @P3 STG.E desc[UR54][R6.64+0x20], R11 ;  /* 0x0000200b06003986 */ /* 0x0001ea000c101936 */
[----:B------:R-:W-:Y:S05]  /*2ab0*/  @!P1 BRA `(.L_x_40) ;  /* 0x0000000000049947 */ /* 0x000fea0003800000 */
[----:B------:R0:W5:Y:S02]  /*2ac0*/  LDG.E.LTC128B R102, desc[UR54][R2.64+0x24] ;  /* 0x0000243602667981 */ /* 0x000164000c1e1920 */
.L_x_40:
[----:B------:R-:W-:Y:S05]  /*2ad0*/  BSYNC B1 ;  /* 0x0000000000017941 */ /* 0x000fea0003800000 */
.L_x_39:
[----:B-----5:R-:W-:Y:S01]  /*2ae0*/  FMUL R10, R102, R23 ;  /* 0x00000017660a7220 */ /* 0x020fe20000400000 */
[----:B------:R-:W-:Y:S01]  /*2af0*/  ISETP.GT.AND P2, PT, R0, 0x8, P2 ;  /* 0x000000080000780c */ /* 0x000fe20001744270 */
[----:B------:R-:W-:Y:S02]  /*2b00*/  BSSY B1, `(.L_x_41) ;  /* 0x0000005000017945 */ /* 0x000fe40003800000 */
[----:B------:R-:W-:-:S05]  /*2b10*/  FFMA R29, R29, R22, R10 ;  /* 0x000000161d1d7223 */ /* 0x000fca000000000a */
[----:B------:R0:W-:Y:S05]  /*2b20*/  @P1 STG.E desc[UR54][R6.64+0x24], R29 ;  /* 0x0000241d06001986 */ /* 0x0001ea000c101936 */
[----:B------:R-:W-:Y:S05]  /*2b30*/  @!P2 BRA `(.L_x_42) ;  /* 0x000000000004a947 */ /* 0x000fea0003800000 */
[----:B------:R0:W5:Y:S02]  /*2b40*/  LDG.E.LTC128B R102, desc[UR54][R4.64+0x20] ;  /* 0x0000203604667981 */ /* 0x000164000c1e1920 */
.L_x_42:
[----:B------:R-:W-:Y:S05]  /*2b50*/  BSYNC B1 ;  /* 0x0000000000017941 */ /* 0x000fea0003800000 */
.L_x_41:
[----:B0----5:R-:W-:Y:S01]  /*2b60*/  FMUL R11, R102, R23 ;  /* 0x00000017660b7220 */ /* 0x021fe20000400000 */
[----:B------:R-:W-:Y:S01]  /*2b70*/  ISETP.GT.AND P0, PT, R0, 0x8, P0 ;  /* 0x000000080000780c */ /* 0x000fe20000704270 */
[----:B------:R-:W-:Y:S01]  /*2b80*/  BSSY B1, `(.L_x_43) ;  /* 0x0000006000017945 */ /* 0x000fe20003800000 */
[----:B------:R-:W-:Y:S01]  /*2b90*/  ISETP.GT.AND P1, PT, R18, 0x10, PT ;  /* 0x000000101200780c */ /* 0x000fe20003f24270 */
[----:B------:R-:W-:-:S05]  /*2ba0*/  FFMA R11, R30, R22, R11 ;  /* 0x000000161e0b7223 */ /* 0x000fca000000000b */
[----:B------:R0:W-:Y:S05]  /*2bb0*/  @P2 STG.E desc[UR54][R8.64+0x20], R11 ;  /* 0x0000200b08002986 */ /* 0x0001ea000c101936 */
[----:B------:R-:W-:Y:S05]  /*2bc0*/  @!P0 BRA `(.L_x_44) ;  /* 0x0000000000048947 */ /* 0x000fea0003800000 */
[----:B------:R0:W5:Y:S02]  /*2bd0*/  LDG.E.LTC128B R102, desc[UR54][R4.64+0x24] ;  /* 0x0000243604667981 */ /* 0x000164000c1e1920 */
.L_x_44:
[----:B------:R-:W-:Y:S05]  /*2be0*/  BSYNC B1 ;  /* 0x0000000000017941 */ /* 0x000fea0003800000 */
.L_x_43:
        /* <DEDUP_REMOVED lines=8> */
.L_x_46:
[----:B------:R-:W-:Y:S05]  /*2c70*/  BSYNC B1 ;  /* 0x0000000000017941 */ /* 0x000fea0003800000 */
.L_x_45:
[----:B0----5:R-:W-:Y:S01]  /*2c80*/  FMUL R11, R102, R23 ;  /* 0x00000017660b7220 */ /* 0x021fe20000400000 */
[----:B------:R-:W-:Y:S01]  /*2c90*/  ISETP.GT.AND P0, PT, R0, RZ, P2 ;  /* 0x000000ff0000720c */ /* 0x000fe20001704270 */
[----:B------:R-:W-:Y:S02]  /*2ca0*/  BSSY B1, `(.L_x_47) ;  /* 0x0000005000017945 */ /* 0x000fe40003800000 */
[----:B------:R-:W-:-:S05]  /*2cb0*/  FFMA R11, R32, R22, R11 ;  /* 0x00000016200b7223 */ /* 0x000fca000000000b */
[----:B------:R0:W-:Y:S05]  /*2cc0*/  @P3 STG.E desc[UR54][R6.64+0x40], R11 ;  /* 0x0000400b06003986 */ /* 0x0001ea000c101936 */
[----:B------:R-:W-:Y:S05]  /*2cd0*/  @!P0 BRA `(.L_x_48) ;  /* 0x0000000000048947 */ /* 0x000fea0003800000 */
[----:B------:R0:W5:Y:S02]  /*2ce0*/  LDG.E.LTC128B R102, desc[UR54][R2.64+0x44] ;  /* 0x0000443602667981 */ /* 0x000164000c1e1920 */
.L_x_48:
[----:B------:R-:W-:Y:S05]  /*2cf0*/  BSYNC B1 ;  /* 0x0000000000017941 */ /* 0x000fea0003800000 */
.L_x_47:
[----:B-----5:R-:W-:Y:S01]  /*2d00*/  FMUL R10, R102, R23 ;  /* 0x00000017660a7220 */ /* 0x020fe20000400000 */
[----:B------:R-:W-:Y:S01]  /*2d10*/  ISETP.GT.AND P1, PT, R0, 0x8, P1 ;  /* 0x000000080000780c */ /* 0x000fe20000f24270 */
[----:B------:R-:W-:Y:S02]  /*2d20*/  BSSY B1, `(.L_x_49) ;  /* 0x0000005000017945 */ /* 0x000fe40003800000 */
[----:B------:R-:W-:-:S05]  /*2d30*/  FFMA R33, R33, R22, R10 ;  /* 0x0000001621217223 */ /* 0x000fca000000000a */
[----:B------:R0:W-:Y:S05]  /*2d40*/  @P0 STG.E desc[UR54][R6.64+0x44], R33 ;  /* 0x0000442106000986 */ /* 0x0001ea000c101936 */
[----:B------:R-:W-:Y:S05]  /*2d50*/  @!P1 BRA `(.L_x_50) ;  /* 0x0000000000049947 */ /* 0x000fea0003800000 */
[----:B------:R0:W5:Y:S02]  /*2d60*/  LDG.E.LTC128B R102, desc[UR54][R4.64+0x40] ;  /* 0x0000403604667981 */ /* 0x000164000c1e1920 */
.L_x_50:
[----:B------:R-:W-:Y:S05]  /*2d70*/  BSYNC B1 ;  /* 0x0000000000017941 */ /* 0x000fea0003800000 */
.L_x_49:
        /* <DEDUP_REMOVED lines=8> */
.L_x_52:
[----:B------:R-:W-:Y:S05]  /*2e00*/  BSYNC B1 ;  /* 0x0000000000017941 */ /* 0x000fea0003800000 */
.L_x_51:
        /* <DEDUP_REMOVED lines=8> */
.L_x_54:
[----:B------:R-:W-:Y:S05]  /*2e90*/  BSYNC B1 ;  /* 0x0000000000017941 */ /* 0x000fea0003800000 */
.L_x_53:
[----:B0----5:R-:W-:Y:S01]  /*2ea0*/  FMUL R11, R102, R23 ;  /* 0x00000017660b7220 */ /* 0x021fe20000400000 */
[----:B------:R-:W-:Y:S01]  /*2eb0*/  ISETP.GT.AND P2, PT, R0, RZ, P1 ;  /* 0x000000ff0000720c */ /* 0x000fe20000f44270 */
[----:B------:R-:W-:Y:S02]  /*2ec0*/  BSSY B1, `(.L_x_55) ;  /* 0x0000005000017945 */ /* 0x000fe40003800000 */
[----:B------:R-:W-:-:S05]  /*2ed0*/  FFMA R11, R36, R22, R11 ;  /* 0x00000016240b7223 */ /* 0x000fca000000000b */
[----:B------:R0:W-:Y:S05]  /*2ee0*/  @P3 STG.E desc[UR54][R6.64+0x60], R11 ;  /* 0x0000600b06003986 */ /* 0x0001ea000c101936 */
[----:B------:R-:W-:Y:S05]  /*2ef0*/  @!P2 BRA `(.L_x_56) ;  /* 0x000000000004a947 */ /* 0x000fea0003800000 */
[----:B------:R0:W5:Y:S02]  /*2f00*/  LDG.E.LTC128B R102, desc[UR54][R2.64+0x64] ;  /* 0x0000643602667981 */ /* 0x000164000c1e1920 */
.L_x_56:
[----:B------:R-:W-:Y:S05]  /*2f10*/  BSYNC B1 ;  /* 0x0000000000017941 */ /* 0x000fea0003800000 */
.L_x_55:
[----:B-----5:R-:W-:Y:S01]  /*2f20*/  FMUL R10, R102, R23 ;  /* 0x00000017660a7220 */ /* 0x020fe20000400000 */
[----:B------:R-:W-:Y:S01]  /*2f30*/  ISETP.GT.AND P0, PT, R0, 0x8, P0 ;  /* 0x000000080000780c */ /* 0x000fe20000704270 */
[----:B------:R-:W-:Y:S02]  /*2f40*/  BSSY B1, `(.L_x_57) ;  /* 0x0000005000017945 */ /* 0x000fe40003800000 */
[----:B------:R-:W-:-:S05]  /*2f50*/  FFMA R37, R37, R22, R10 ;  /* 0x0000001625257223 */ /* 0x000fca000000000a */
[----:B------:R0:W-:Y:S05]  /*2f60*/  @P2 STG.E desc[UR54][R6.64+0x64], R37 ;  /* 0x0000642506002986 */ /* 0x0001ea000c101936 */
[----:B------:R-:W-:Y:S05]  /*2f70*/  @!P0 BRA `(.L_x_58) ;  /* 0x0000000000048947 */ /* 0x000fea0003800000 */
[----:B------:R0:W5:Y:S02]  /*2f80*/  LDG.E.LTC128B R102, desc[UR54][R4.64+0x60] ;  /* 0x0000603604667981 */ /* 0x000164000c1e1920 */
.L_x_58:
[----:B------:R-:W-:Y:S05]  /*2f90*/  BSYNC B1 ;  /* 0x0000000000017941 */ /* 0x000fea0003800000 */
.L_x_57:
        /* <DEDUP_REMOVED lines=8> */
.L_x_60:
[----:B------:R-:W-:Y:S05]  /*3020*/  BSYNC B1 ;  /* 0x0000000000017941 */ /* 0x000fea0003800000 */
.L_x_59:
        /* <DEDUP_REMOVED lines=8> */
.L_x_62:
[----:B------:R-:W-:Y:S05]  /*30b0*/  BSYNC B1 ;  /* 0x0000000000017941 */ /* 0x000fea0003800000 */
.L_x_61:
[----:B0----5:R-:W-:Y:S01]  /*30c0*/  FMUL R11, R102, R23 ;  /* 0x00000017660b7220 */ /* 0x021fe20000400000 */
[----:B------:R-:W-:Y:S01]  /*30d0*/  ISETP.GT.AND P1, PT, R0, RZ, P0 ;  /* 0x000000ff0000720c */ /* 0x000fe20000724270 */
[----:B------:R-:W-:Y:S02]  /*30e0*/  BSSY B1, `(.L_x_63) ;  /* 0x0000005000017945 */ /* 0x000fe40003800000 */
[----:B------:R-:W-:-:S05]  /*30f0*/  FFMA R11, R40, R22, R11 ;  /* 0x00000016280b7223 */ /* 0x000fca000000000b */
[----:B------:R0:W-:Y:S05]  /*3100*/  @P3 STG.E desc[UR54][R6.64+0x80], R11 ;  /* 0x0000800b06003986 */ /* 0x0001ea000c101936 */
[----:B------:R-:W-:Y:S05]  /*3110*/  @!P1 BRA `(.L_x_64) ;  /* 0x0000000000049947 */ /* 0x000fea0003800000 */
[----:B------:R0:W5:Y:S02]  /*3120*/  LDG.E.LTC128B R102, desc[UR54][R2.64+0x84] ;  /* 0x0000843602667981 */ /* 0x000164000c1e1920 */
.L_x_64:
[----:B------:R-:W-:Y:S05]  /*3130*/  BSYNC B1 ;  /* 0x0000000000017941 */ /* 0x000fea0003800000 */
.L_x_63:
[----:B-----5:R-:W-:Y:S01]  /*3140*/  FMUL R10, R102, R23 ;  /* 0x00000017660a7220 */ /* 0x020fe20000400000 */
[----:B------:R-:W-:Y:S01]  /*3150*/  ISETP.GT.AND P2, PT, R0, 0x8, P2 ;  /* 0x000000080000780c */ /* 0x000fe20001744270 */
[----:B------:R-:W-:Y:S02]  /*3160*/  BSSY B1, `(.L_x_65) ;  /* 0x0000005000017945 */ /* 0x000fe40003800000 */
[----:B------:R-:W-:-:S05]  /*3170*/  FFMA R41, R41, R22, R10 ;  /* 0x0000001629297223 */ /* 0x000fca000000000a */
[----:B------:R0:W-:Y:S05]  /*3180*/  @P1 STG.E desc[UR54][R6.64+0x84], R41 ;  /* 0x0000842906001986 */ /* 0x0001ea000c101936 */
[----:B------:R-:W-:Y:S05]  /*3190*/  @!P2 BRA `(.L_x_66) ;  /* 0x000000000004a947 */ /* 0x000fea0003800000 */
[----:B------:R0:W5:Y:S02]  /*31a0*/  LDG.E.LTC128B R102, desc[UR54][R4.64+0x80] ;  /* 0x0000803604667981 */ /* 0x000164000c1e1920 */
.L_x_66:
[----:B------:R-:W-:Y:S05]  /*31b0*/  BSYNC B1 ;  /* 0x0000000000017941 */ /* 0x000fea0003800000 */
.L_x_65:
        /* <DEDUP_REMOVED lines=8> */
.L_x_68:
[----:B------:R-:W-:Y:S05]  /*3240*/  BSYNC B1 ;  /* 0x0000000000017941 */ /* 0x000fea0003800000 */
.L_x_67:
        /* <DEDUP_REMOVED lines=8> */
.L_x_70:
[----:B------:R-:W-:Y:S05]  /*32d0*/  BSYNC B1 ;  /* 0x0000000000017941 */ /* 0x000fea0003800000 */
.L_x_69:
[----:B0----5:R-:W-:Y:S01]  /*32e0*/  FMUL R11, R102, R23 ;  /* 0x00000017660b7220 */ /* 0x021fe20000400000 */
[----:B------:R-:W-:Y:S01]  /*32f0*/  ISETP.GT.AND P0, PT, R0, RZ, P2 ;  /* 0x000000ff0000720c */ /* 0x000fe20001704270 */
[----:B------:R-:W-:Y:S02]  /*3300*/  BSSY B1, `(.L_x_71) ;  /* 0x0000005000017945 */ /* 0x000fe40003800000 */
[----:B------:R-:W-:-:S05]  /*3310*/  FFMA R11, R44, R22, R11 ;  /* 0x000000162c0b7223 */ /* 0x000fca000000000b */
[----:B------:R0:W-:Y:S05]  /*3320*/  @P3 STG.E desc[UR54][R6.64+0xa0], R11 ;  /* 0x0000a00b06003986 */ /* 0x0001ea000c101936 */
[----:B------:R-:W-:Y:S05]  /*3330*/  @!P0 BRA `(.L_x_72) ;  /* 0x0000000000048947 */ /* 0x000fea0003800000 */
[----:B------:R0:W5:Y:S02]  /*3340*/  LDG.E.LTC128B R102, desc[UR54][R2.64+0xa4] ;  /* 0x0000a43602667981 */ /* 0x000164000c1e1920 */
.L_x_72:
[----:B------:R-:W-:Y:S05]  /*3350*/  BSYNC B1 ;  /* 0x0000000000017941 */ /* 0x000fea0003800000 */
.L_x_71:
[----:B-----5:R-:W-:Y:S01]  /*3360*/  FMUL R10, R102, R23 ;  /* 0x00000017660a7220 */ /* 0x020fe20000400000 */
[----:B------:R-:W-:Y:S01]  /*3370*/  ISETP.GT.AND P1, PT, R0, 0x8, P1 ;  /* 0x000000080000780c */ /* 0x000fe20000f24270 */
[----:B------:R-:W-:Y:S02]  /*3380*/  BSSY B1, `(.L_x_73) ;  /* 0x0000005000017945 */ /* 0x000fe40003800000 */
[----:B------:R-:W-:-:S05]  /*3390*/  FFMA R45, R45, R22, R10 ;  /* 0x000000162d2d7223 */ /* 0x000fca000000000a */
[----:B------:R0:W-:Y:S05]  /*33a0*/  @P0 STG.E desc[UR54][R6.64+0xa4], R45 ;  /* 0x0000a42d06000986 */ /* 0x0001ea000c101936 */
[----:B------:R-:W-:Y:S05]  /*33b0*/  @!P1 BRA `(.L_x_74) ;  /* 0x0000000000049947 */ /* 0x000fea0003800000 */
[----:B------:R0:W5:Y:S02]  /*33c0*/  LDG.E.LTC128B R102, desc[UR54][R4.64+0xa0] ;  /* 0x0000a03604667981 */ /* 0x000164000c1e1920 */
.L_x_74:
[----:B------:R-:W-:Y:S05]  /*33d0*/  BSYNC B1 ;  /* 0x0000000000017941 */ /* 0x000fea0003800000 */
.L_x_73:
        /* <DEDUP_REMOVED lines=8> */
.L_x_76:
[----:B------:R-:W-:Y:S05]  /*3460*/  BSYNC B1 ;  /* 0x0000000000017941 */ /* 0x000fea0003800000 */
.L_x_75:
        /* <DEDUP_REMOVED lines=8> */
.L_x_78:
[----:B------:R-:W-:Y:S05]  /*34f0*/  BSYNC B1 ;  /* 0x0000000000017941 */ /* 0x000fea0003800000 */
.L_x_77:
[----:B0----5:R-:W-:Y:S01]  /*3500*/  FMUL R11, R102, R23 ;  /* 0x00000017660b7220 */ /* 0x021fe20000400000 */
[----:B------:R-:W-:Y:S01]  /*3510*/  ISETP.GT.AND P2, PT, R0, RZ, P1 ;  /* 0x000000ff0000720c */ /* 0x000fe20000f44270 */
[----:B------:R-:W-:Y:S02]  /*3520*/  BSSY B1, `(.L_x_79) ;  /* 0x0000005000017945 */ /* 0x000fe40003800000 */
[----:B------:R-:W-:-:S05]  /*3530*/  FFMA R11, R48, R22, R11 ;  /* 0x00000016300b7223 */ /* 0x000fca000000000b */
[----:B------:R0:W-:Y:S05]  /*3540*/  @P3 STG.E desc[UR54][R6.64+0xc0], R11 ;  /* 0x0000c00b06003986 */ /* 0x0001ea000c101936 */
[----:B------:R-:W-:Y:S05]  /*3550*/  @!P2 BRA `(.L_x_80) ;  /* 0x000000000004a947 */ /* 0x000fea0003800000 */
[----:B------:R0:W5:Y:S02]  /*3560*/  LDG.E.LTC128B R102, desc[UR54][R2.64+0xc4] ;  /* 0x0000c43602667981 */ /* 0x000164000c1e1920 */
.L_x_80:
[----:B------:R-:W-:Y:S05]  /*3570*/  BSYNC B1 ;  /* 0x0000000000017941 */ /* 0x000fea0003800000 */
.L_x_79:
[----:B-----5:R-:W-:Y:S01]  /*3580*/  FMUL R10, R102, R23 ;  /* 0x00000017660a7220 */ /* 0x020fe20000400000 */
[----:B------:R-:W-:Y:S01]  /*3590*/  ISETP.GT.AND P0, PT, R0, 0x8, P0 ;  /* 0x000000080000780c */ /* 0x000fe20000704270 */
[----:B------:R-:W-:Y:S02]  /*35a0*/  BSSY B1, `(.L_x_81) ;  /* 0x0000005000017945 */ /* 0x000fe40003800000 */
[----:B------:R-:W-:-:S05]  /*35b0*/  FFMA R49, R49, R22, R10 ;  /* 0x0000001631317223 */ /* 0x000fca000000000a */
[----:B------:R0:W-:Y:S05]  /*35c0*/  @P2 STG.E desc[UR54][R6.64+0xc4], R49 ;  /* 0x0000c43106002986 */ /* 0x0001ea000c101936 */
[----:B------:R-:W-:Y:S05]  /*35d0*/  @!P0 BRA `(.L_x_82) ;  /* 0x0000000000048947 */ /* 0x000fea0003800000 */
[----:B------:R0:W5:Y:S02]  /*35e0*/  LDG.E.LTC128B R102, desc[UR54][R4.64+0xc0] ;  /* 0x0000c03604667981 */ /* 0x000164000c1e1920 */
.L_x_82:
[----:B------:R-:W-:Y:S05]  /*35f0*/  BSYNC B1 ;  /* 0x0000000000017941 */ /* 0x000fea0003800000 */
.L_x_81:
        /* <DEDUP_REMOVED lines=8> */
.L_x_84:
[----:B------:R-:W-:Y:S05]  /*3680*/  BSYNC B1 ;  /* 0x0000000000017941 */ /* 0x000fea0003800000 */
.L_x_83:
        /* <DEDUP_REMOVED lines=8> */
.L_x_86:
[----:B------:R-:W-:Y:S05]  /*3710*/  BSYNC B1 ;  /* 0x0000000000017941 */ /* 0x000fea0003800000 */
.L_x_85:
[----:B0----5:R-:W-:Y:S01]  /*3720*/  FMUL R11, R102, R23 ;  /* 0x00000017660b7220 */ /* 0x021fe20000400000 */
[----:B------:R-:W-:Y:S01]  /*3730*/  ISETP.GT.AND P1, PT, R0, RZ, P0 ;  /* 0x000000ff0000720c */ /* 0x000fe20000724270 */
[----:B------:R-:W-:Y:S02]  /*3740*/  BSSY B1, `(.L_x_87) ;  /* 0x0000005000017945 */ /* 0x000fe40003800000 */
[----:B------:R-:W-:-:S05]  /*3750*/  FFMA R11, R52, R22, R11 ;  /* 0x00000016340b7223 */ /* 0x000fca000000000b */
[----:B------:R0:W-:Y:S05]  /*3760*/  @P3 STG.E desc[UR54][R6.64+0xe0], R11 ;  /* 0x0000e00b06003986 */ /* 0x0001ea000c101936 */
[----:B------:R-:W-:Y:S05]  /*3770*/  @!P1 BRA `(.L_x_88) ;  /* 0x0000000000049947 */ /* 0x000fea0003800000 */
[----:B------:R0:W5:Y:S02]  /*3780*/  LDG.E.LTC128B R102, desc[UR54][R2.64+0xe4] ;  /* 0x0000e43602667981 */ /* 0x000164000c1e1920 */
.L_x_88:
[----:B------:R-:W-:Y:S05]  /*3790*/  BSYNC B1 ;  /* 0x0000000000017941 */ /* 0x000fea0003800000 */
.L_x_87:
[----:B-----5:R-:W-:Y:S01]  /*37a0*/  FMUL R10, R102, R23 ;  /* 0x00000017660a7220 */ /* 0x020fe20000400000 */
[----:B------:R-:W-:Y:S01]  /*37b0*/  ISETP.GT.AND P2, PT, R0, 0x8, P2 ;  /* 0x000000080000780c */ /* 0x000fe20001744270 */
[----:B------:R-:W-:Y:S02]  /*37c0*/  BSSY B1, `(.L_x_89) ;  /* 0x0000005000017945 */ /* 0x000fe40003800000 */
[----:B------:R-:W-:-:S05]  /*37d0*/  FFMA R53, R53, R22, R10 ;  /* 0x0000001635357223 */ /* 0x000fca000000000a */
[----:B------:R0:W-:Y:S05]  /*37e0*/  @P1 STG.E desc[UR54][R6.64+0xe4], R53 ;  /* 0x0000e43506001986 */ /* 0x0001ea000c101936 */
[----:B------:R-:W-:Y:S05]  /*37f0*/  @!P2 BRA `(.L_x_90) ;  /* 0x000000000004a947 */ /* 0x000fea0003800000 */
[----:B------:R0:W5:Y:S02]  /*3800*/  LDG.E.LTC128B R102, desc[UR54][R4.64+0xe0] ;  /* 0x0000e03604667981 */ /* 0x000164000c1e1920 */
.L_x_90:
[----:B------:R-:W-:Y:S05]  /*3810*/  BSYNC B1 ;  /* 0x0000000000017941 */ /* 0x000fea0003800000 */
.L_x_89:
        /* <DEDUP_REMOVED lines=8> */
.L_x_92:
[----:B------:R-:W-:Y:S05]  /*38a0*/  BSYNC B1 ;  /* 0x0000000000017941 */ /* 0x000fea0003800000 */
.L_x_91:
        /* <DEDUP_REMOVED lines=8> */
.L_x_94:
[----:B------:R-:W-:Y:S05]  /*3930*/  BSYNC B1 ;  /* 0x0000000000017941 */ /* 0x000fea0003800000 */
.L_x_93:
[----:B0----5:R-:W-:Y:S01]  /*3940*/  FMUL R11, R102, R23 ;  /* 0x00000017660b7220 */ /* 0x021fe20000400000 */
[----:B------:R-:W-:Y:S01]  /*3950*/  ISETP.GT.AND P0, PT, R0, RZ, P2 ;  /* 0x000000ff0000720c */ /* 0x000fe20001704270 */
[----:B------:R-:W-:Y:S02]  /*3960*/  BSSY B1, `(.L_x_95) ;  /* 0x0000005000017945 */ /* 0x000fe40003800000 */
[----:B------:R-:W-:-:S05]  /*3970*/  FFMA R11, R56, R22, R11 ;  /* 0x00000016380b7223 */ /* 0x000fca000000000b */
[----:B------:R0:W-:Y:S05]  /*3980*/  @P3 STG.E desc[UR54][R6.64+0x100], R11 ;  /* 0x0001000b06003986 */ /* 0x0001ea000c101936 */
[----:B------:R-:W-:Y:S05]  /*3990*/  @!P0 BRA `(.L_x_96) ;  /* 0x0000000000048947 */ /* 0x000fea0003800000 */
[----:B------:R0:W5:Y:S02]  /*39a0*/  LDG.E.LTC128B R102, desc[UR54][R2.64+0x104] ;  /* 0x0001043602667981 */ /* 0x000164000c1e1920 */
.L_x_96:
[----:B------:R-:W-:Y:S05]  /*39b0*/  BSYNC B1 ;  /* 0x0000000000017941 */ /* 0x000fea0003800000 */
.L_x_95:
[----:B-----5:R-:W-:Y:S01]  /*39c0*/  FMUL R10, R102, R23 ;  /* 0x00000017660a7220 */ /* 0x020fe20000400000 */
[----:B------:R-:W-:Y:S01]  /*39d0*/  ISETP.GT.AND P1, PT, R0, 0x8, P1 ;  /* 0x000000080000780c */ /* 0x000fe20000f24270 */
[----:B------:R-:W-:Y:S02]  /*39e0*/  BSSY B1, `(.L_x_97) ;  /* 0x0000005000017945 */ /* 0x000fe40003800000 */
[----:B------:R-:W-:-:S05]  /*39f0*/  FFMA R57, R57, R22, R10 ;  /* 0x0000001639397223 */ /* 0x000fca000000000a */
[----:B------:R0:W-:Y:S05]  /*3a00*/  @P0 STG.E desc[UR54][R6.64+0x104], R57 ;  /* 0x0001043906000986 */ /* 0x0001ea000c101936 */
[----:B------:R-:W-:Y:S05]  /*3a10*/  @!P1 BRA `(.L_x_98) ;  /* 0x0000000000049947 */ /* 0x000fea0003800000 */
[----:B------:R0:W5:Y:S02]  /*3a20*/  LDG.E.LTC128B R102, desc[UR54][R4.64+0x100] ;  /* 0x0001003604667981 */ /* 0x000164000c1e1920 */
.L_x_98:
[----:B------:R-:W-:Y:S05]  /*3a30*/  BSYNC B1 ;  /* 0x0000000000017941 */ /* 0x000fea0003800000 */
.L_x_97:
        /* <DEDUP_REMOVED lines=8> */
.L_x_100:
[----:B------:R-:W-:Y:S05]  /*3ac0*/  BSYNC B1 ;  /* 0x0000000000017941 */ /* 0x000fea0003800000 */
.L_x_99:
        /* <DEDUP_REMOVED lines=8> */
.L_x_102:
[----:B------:R-:W-:Y:S05]  /*3b50*/  BSYNC B1 ;  /* 0x0000000000017941 */ /* 0x000fea0003800000 */
.L_x_101:
[----:B0----5:R-:W-:Y:S01]  /*3b60*/  FMUL R11, R102, R23 ;  /* 0x00000017660b7220 */ /* 0x021fe20000400000 */
[----:B------:R-:W-:Y:S01]  /*3b70*/  ISETP.GT.AND P2, PT, R0, RZ, P1 ;  /* 0x000000ff0000720c */ /* 0x000fe20000f44270 */
[----:B------:R-:W-:Y:S02]  /*3b80*/  BSSY B1, `(.L_x_103) ;  /* 0x0000005000017945 */ /* 0x000fe40003800000 */
[----:B------:R-:W-:-:S05]  /*3b90*/  FFMA R11, R60, R22, R11 ;  /* 0x000000163c0b7223 */ /* 0x000fca000000000b */
[----:B------:R0:W-:Y:S05]  /*3ba0*/  @P3 STG.E desc[UR54][R6.64+0x120], R11 ;  /* 0x0001200b06003986 */ /* 0x0001ea000c101936 */
[----:B------:R-:W-:Y:S05]  /*3bb0*/  @!P2 BRA `(.L_x_104) ;  /* 0x000000000004a947 */ /* 0x000fea0003800000 */
[----:B------:R0:W5:Y:S02]  /*3bc0*/  LDG.E.LTC128B R102, desc[UR54][R2.64+0x124] ;  /* 0x0001243602667981 */ /* 0x000164000c1e1920 */
.L_x_104:
[----:B------:R-:W-:Y:S05]  /*3bd0*/  BSYNC B1 ;  /* 0x0000000000017941 */ /* 0x000fea0003800000 */
.L_x_103:
[----:B-----5:R-:W-:Y:S01]  /*3be0*/  FMUL R10, R102, R23 ;  /* 0x00000017660a7220 */ /* 0x020fe20000400000 */
[----:B------:R-:W-:Y:S01]  /*3bf0*/  ISETP.GT.AND P0, PT, R0, 0x8, P0 ;  /* 0x000000080000780c */ /* 0x000fe20000704270 */
[----:B------:R-:W-:Y:S02]  /*3c00*/  BSSY B1, `(.L_x_105) ;  /* 0x0000005000017945 */ /* 0x000fe40003800000 */
[----:B------:R-:W-:-:S05]  /*3c10*/  FFMA R61, R61, R22, R10 ;  /* 0x000000163d3d7223 */ /* 0x000fca000000000a */
[----:B------:R0:W-:Y:S05]  /*3c20*/  @P2 STG.E desc[UR54][R6.64+0x124], R61 ;  /* 0x0001243d06002986 */ /* 0x0001ea000c101936 */
[----:B------:R-:W-:Y:S05]  /*3c30*/  @!P0 BRA `(.L_x_106) ;  /* 0x0000000000048947 */ /* 0x000fea0003800000 */
[----:B------:R0:W5:Y:S02]  /*3c40*/  LDG.E.LTC128B R102, desc[UR54][R4.64+0x120] ;  /* 0x0001203604667981 */ /* 0x000164000c1e1920 */
.L_x_106:
[----:B------:R-:W-:Y:S05]  /*3c50*/  BSYNC B1 ;  /* 0x0000000000017941 */ /* 0x000fea0003800000 */
.L_x_105:
        /* <DEDUP_REMOVED lines=8> */
.L_x_108:
[----:B------:R-:W-:Y:S05]  /*3ce0*/  BSYNC B1 ;  /* 0x0000000000017941 */ /* 0x000fea0003800000 */
.L_x_107:
        /* <DEDUP_REMOVED lines=8> */
.L_x_110:
[----:B------:R-:W-:Y:S05]  /*3d70*/  BSYNC B1 ;  /* 0x0000000000017941 */ /* 0x000fea0003800000 */
.L_x_109:
[----:B0----5:R-:W-:Y:S01]  /*3d80*/  FMUL R11, R102, R23 ;  /* 0x00000017660b7220 */ /* 0x021fe20000400000 */
[----:B------:R-:W-:Y:S01]  /*3d90*/  ISETP.GT.AND P1, PT, R0, RZ, P0 ;  /* 0x000000ff0000720c */ /* 0x000fe20000724270 */
[----:B------:R-:W-:Y:S02]  /*3da0*/  BSSY B1, `(.L_x_111) ;  /* 0x0000005000017945 */ /* 0x000fe40003800000 */
[----:B------:R-:W-:-:S05]  /*3db0*/  FFMA R11, R64, R22, R11 ;  /* 0x00000016400b7223 */ /* 0x000fca000000000b */
[----:B------:R0:W-:Y:S05]  /*3dc0*/  @P3 STG.E desc[UR54][R6.64+0x140], R11 ;  /* 0x0001400b06003986 */ /* 0x0001ea000c101936 */
[----:B------:R-:W-:Y:S05]  /*3dd0*/  @!P1 BRA `(.L_x_112) ;  /* 0x0000000000049947 */ /* 0x000fea0003800000 */
[----:B------:R0:W5:Y:S02]  /*3de0*/  LDG.E.LTC128B R102, desc[UR54][R2.64+0x144] ;  /* 0x0001443602667981 */ /* 0x000164000c1e1920 */
.L_x_112:
[----:B------:R-:W-:Y:S05]  /*3df0*/  BSYNC B1 ;  /* 0x0000000000017941 */ /* 0x000fea0003800000 */
.L_x_111:
[----:B-----5:R-:W-:Y:S01]  /*3e00*/  FMUL R10, R102, R23 ;  /* 0x00000017660a7220 */ /* 0x020fe20000400000 */
[----:B------:R-:W-:Y:S01]  /*3e10*/  ISETP.GT.AND P2, PT, R0, 0x8, P2 ;  /* 0x000000080000780c */ /* 0x000fe20001744270 */
[----:B------:R-:W-:Y:S02]  /*3e20*/  BSSY B1, `(.L_x_113) ;  /* 0x0000005000017945 */ /* 0x000fe40003800000 */
[----:B------:R-:W-:-:S05]  /*3e30*/  FFMA R65, R65, R22, R10 ;  /* 0x0000001641417223 */ /* 0x000fca000000000a */
[----:B------:R0:W-:Y:S05]  /*3e40*/  @P1 STG.E desc[UR54][R6.64+0x144], R65 ;  /* 0x0001444106001986 */ /* 0x0001ea000c101936 */
[----:B------:R-:W-:Y:S05]  /*3e50*/  @!P2 BRA `(.L_x_114) ;  /* 0x000000000004a947 */ /* 0x000fea0003800000 */
[----:B------:R0:W5:Y:S02]  /*3e60*/  LDG.E.LTC128B R102, desc[UR54][R4.64+0x140] ;  /* 0x0001403604667981 */ /* 0x000164000c1e1920 */
.L_x_114:
[----:B------:R-:W-:Y:S05]  /*3e70*/  BSYNC B1 ;  /* 0x0000000000017941 */ /* 0x000fea0003800000 */
.L_x_113:
        /* <DEDUP_REMOVED lines=8> */
.L_x_116:
[----:B------:R-:W-:Y:S05]  /*3f00*/  BSYNC B1 ;  /* 0x0000000000017941 */ /* 0x000fea0003800000 */
.L_x_115:
        /* <DEDUP_REMOVED lines=8> */
.L_x_118:
[----:B------:R-:W-:Y:S05]  /*3f90*/  BSYNC B1 ;  /* 0x0000000000017941 */ /* 0x000fea0003800000 */
.L_x_117:
[----:B0----5:R-:W-:Y:S01]  /*3fa0*/  FMUL R11, R102, R23 ;  /* 0x00000017660b7220 */ /* 0x021fe20000400000 */
[----:B------:R-:W-:Y:S01]  /*3fb0*/  ISETP.GT.AND P0, PT, R0, RZ, P2 ;  /* 0x000000ff0000720c */ /* 0x000fe20001704270 */
[----:B------:R-:W-:Y:S02]  /*3fc0*/  BSSY B1, `(.L_x_119) ;  /* 0x0000005000017945 */ /* 0x000fe40003800000 */
[----:B------:R-:W-:-:S05]  /*3fd0*/  FFMA R11, R68, R22, R11 ;  /* 0x00000016440b7223 */ /* 0x000fca000000000b */
[----:B------:R0:W-:Y:S05]  /*3fe0*/  @P3 STG.E desc[UR54][R6.64+0x160], R11 ;  /* 0x0001600b06003986 */ /* 0x0001ea000c101936 */
[----:B------:R-:W-:Y:S05]  /*3ff0*/  @!P0 BRA `(.L_x_120) ;  /* 0x0000000000048947 */ /* 0x000fea0003800000 */
[----:B------:R0:W5:Y:S02]  /*4000*/  LDG.E.LTC128B R102, desc[UR54][R2.64+0x164] ;  /* 0x0001643602667981 */ /* 0x000164000c1e1920 */
.L_x_120:
[----:B------:R-:W-:Y:S05]  /*4010*/  BSYNC B1 ;  /* 0x0000000000017941 */ /* 0x000fea0003800000 */
.L_x_119:
[----:B-----5:R-:W-:Y:S01]  /*4020*/  FMUL R10, R102, R23 ;  /* 0x00000017660a7220 */ /* 0x020fe20000400000 */
[----:B------:R-:W-:Y:S01]  /*4030*/  ISETP.GT.AND P1, PT, R0, 0x8, P1 ;  /* 0x000000080000780c */ /* 0x000fe20000f24270 */
[----:B------:R-:W-:Y:S02]  /*4040*/  BSSY B1, `(.L_x_121) ;  /* 0x0000005000017945 */ /* 0x000fe40003800000 */
[----:B------:R-:W-:-:S05]  /*4050*/  FFMA R69, R69, R22, R10 ;  /* 0x0000001645457223 */ /* 0x000fca000000000a */
[----:B------:R0:W-:Y:S05]  /*4060*/  @P0 STG.E desc[UR54][R6.64+0x164], R69 ;  /* 0x0001644506000986 */ /* 0x0001ea000c101936 */
[----:B------:R-:W-:Y:S05]  /*4070*/  @!P1 BRA `(.L_x_122) ;  /* 0x0000000000049947 */ /* 0x000fea0003800000 */
[----:B------:R0:W5:Y:S02]  /*4080*/  LDG.E.LTC128B R102, desc[UR54][R4.64+0x160] ;  /* 0x0001603604667981 */ /* 0x000164000c1e1920 */
.L_x_122:
[----:B------:R-:W-:Y:S05]  /*4090*/  BSYNC B1 ;  /* 0x0000000000017941 */ /* 0x000fea0003800000 */
.L_x_121:
        /* <DEDUP_REMOVED lines=8> */
.L_x_124:
[----:B------:R-:W-:Y:S05]  /*4120*/  BSYNC B1 ;  /* 0x0000000000017941 */ /* 0x000fea0003800000 */
.L_x_123:
        /* <DEDUP_REMOVED lines=8> */
.L_x_126:
[----:B------:R-:W-:Y:S05]  /*41b0*/  BSYNC B1 ;  /* 0x0000000000017941 */ /* 0x000fea0003800000 */
.L_x_125:
[----:B0----5:R-:W-:Y:S01]  /*41c0*/  FMUL R11, R102, R23 ;  /* 0x00000017660b7220 */ /* 0x021fe20000400000 */
[----:B------:R-:W-:Y:S01]  /*41d0*/  ISETP.GT.AND P2, PT, R0, RZ, P1 ;  /* 0x000000ff0000720c */ /* 0x000fe20000f44270 */
[----:B------:R-:W-:Y:S02]  /*41e0*/  BSSY B1, `(.L_x_127) ;  /* 0x0000005000017945 */ /* 0x000fe40003800000 */
[----:B------:R-:W-:-:S05]  /*41f0*/  FFMA R11, R72, R22, R11 ;  /* 0x00000016480b7223 */ /* 0x000fca000000000b */
[----:B------:R0:W-:Y:S05]  /*4200*/  @P3 STG.E desc[UR54][R6.64+0x180], R11 ;  /* 0x0001800b06003986 */ /* 0x0001ea000c101936 */
[----:B------:R-:W-:Y:S05]  /*4210*/  @!P2 BRA `(.L_x_128) ;  /* 0x000000000004a947 */ /* 0x000fea0003800000 */
[----:B------:R0:W5:Y:S02]  /*4220*/  LDG.E.LTC128B R102, desc[UR54][R2.64+0x184] ;  /* 0x0001843602667981 */ /* 0x000164000c1e1920 */
.L_x_128:
[----:B------:R-:W-:Y:S05]  /*4230*/  BSYNC B1 ;  /* 0x0000000000017941 */ /* 0x000fea0003800000 */
.L_x_127:
[----:B-----5:R-:W-:Y:S01]  /*4240*/  FMUL R10, R102, R23 ;  /* 0x00000017660a7220 */ /* 0x020fe20000400000 */
[----:B------:R-:W-:Y:S01]  /*4250*/  ISETP.GT.AND P0, PT, R0, 0x8, P0 ;  /* 0x000000080000780c */ /* 0x000fe20000704270 */
[----:B------:R-:W-:Y:S02]  /*4260*/  BSSY B1, `(.L_x_129) ;  /* 0x0000005000017945 */ /* 0x000fe40003800000 */
[----:B------:R-:W-:-:S05]  /*4270*/  FFMA R73, R73, R22, R10 ;  /* 0x0000001649497223 */ /* 0x000fca000000000a */
[----:B------:R0:W-:Y:S05]  /*4280*/  @P2 STG.E desc[UR54][R6.64+0x184], R73 ;  /* 0x0001844906002986 */ /* 0x0001ea000c101936 */
[----:B------:R-:W-:Y:S05]  /*4290*/  @!P0 BRA `(.L_x_130) ;  /* 0x0000000000048947 */ /* 0x000fea0003800000 */
[----:B------:R0:W5:Y:S02]  /*42a0*/  LDG.E.LTC128B R102, desc[UR54][R4.64+0x180] ;  /* 0x0001803604667981 */ /* 0x000164000c1e1920 */
.L_x_130:
[----:B------:R-:W-:Y:S05]  /*42b0*/  BSYNC B1 ;  /* 0x0000000000017941 */ /* 0x000fea0003800000 */
.L_x_129:
        /* <DEDUP_REMOVED lines=8> */
.L_x_132:
[----:B------:R-:W-:Y:S05]  /*4340*/  BSYNC B1 ;  /* 0x0000000000017941 */ /* 0x000fea0003800000 */
.L_x_131:
        /* <DEDUP_REMOVED lines=8> */
.L_x_134:
[----:B------:R-:W-:Y:S05]  /*43d0*/  BSYNC B1 ;  /* 0x0000000000017941 */ /* 0x000fea0003800000 */
.L_x_133:
[----:B0----5:R-:W-:Y:S01]  /*43e0*/  FMUL R11, R102, R23 ;  /* 0x00000017660b7220 */ /* 0x021fe20000400000 */
[----:B------:R-:W-:Y:S01]  /*43f0*/  ISETP.GT.AND P1, PT, R0, RZ, P0 ;  /* 0x000000ff0000720c */ /* 0x000fe20000724270 */
[----:B------:R-:W-:Y:S02]  /*4400*/  BSSY B1, `(.L_x_135) ;  /* 0x0000005000017945 */ /* 0x000fe40003800000 */
[----:B------:R-:W-:-:S05]  /*4410*/  FFMA R11, R76, R22, R11 ;  /* 0x000000164c0b7223 */ /* 0x000fca000000000b */
[----:B------:R0:W-:Y:S05]  /*4420*/  @P3 STG.E desc[UR54][R6.64+0x1a0], R11 ;  /* 0x0001a00b06003986 */ /* 0x0001ea000c101936 */
[----:B------:R-:W-:Y:S05]  /*4430*/  @!P1 BRA `(.L_x_136) ;  /* 0x0000000000049947 */ /* 0x000fea0003800000 */
[----:B------:R0:W5:Y:S02]  /*4440*/  LDG.E.LTC128B R102, desc[UR54][R2.64+0x1a4] ;  /* 0x0001a43602667981 */ /* 0x000164000c1e1920 */
.L_x_136:
[----:B------:R-:W-:Y:S05]  /*4450*/  BSYNC B1 ;  /* 0x0000000000017941 */ /* 0x000fea0003800000 */
.L_x_135:
[----:B-----5:R-:W-:Y:S01]  /*4460*/  FMUL R10, R102, R23 ;  /* 0x00000017660a7220 */ /* 0x020fe20000400000 */
[----:B------:R-:W-:Y:S01]  /*4470*/  ISETP.GT.AND P2, PT, R0, 0x8, P2 ;  /* 0x000000080000780c */ /* 0x000fe20001744270 */
[----:B------:R-:W-:Y:S02]  /*4480*/  BSSY B1, `(.L_x_137) ;  /* 0x0000005000017945 */ /* 0x000fe40003800000 */
[----:B------:R-:W-:-:S05]  /*4490*/  FFMA R77, R77, R22, R10 ;  /* 0x000000164d4d7223 */ /* 0x000fca000000000a */
[----:B------:R0:W-:Y:S05]  /*44a0*/  @P1 STG.E desc[UR54][R6.64+0x1a4], R77 ;  /* 0x0001a44d06001986 */ /* 0x0001ea000c101936 */
[----:B------:R-:W-:Y:S05]  /*44b0*/  @!P2 BRA `(.L_x_138) ;  /* 0x000000000004a947 */ /* 0x000fea0003800000 */
[----:B------:R0:W5:Y:S02]  /*44c0*/  LDG.E.LTC128B R102, desc[UR54][R4.64+0x1a0] ;  /* 0x0001a03604667981 */ /* 0x000164000c1e1920 */
.L_x_138:
[----:B------:R-:W-:Y:S05]  /*44d0*/  BSYNC B1 ;  /* 0x0000000000017941 */ /* 0x000fea0003800000 */
.L_x_137:
        /* <DEDUP_REMOVED lines=8> */
.L_x_140:
[----:B------:R-:W-:Y:S05]  /*4560*/  BSYNC B1 ;  /* 0x0000000000017941 */ /* 0x000fea0003800000 */
.L_x_139:
        /* <DEDUP_REMOVED lines=8> */
.L_x_142:
[----:B------:R-:W-:Y:S05]  /*45f0*/  BSYNC B1 ;  /* 0x0000000000017941 */ /* 0x000fea0003800000 */
.L_x_141:
[----:B0----5:R-:W-:Y:S01]  /*4600*/  FMUL R11, R102, R23 ;  /* 0x00000017660b7220 */ /* 0x021fe20000400000 */
[----:B------:R-:W-:Y:S01]  /*4610*/  ISETP.GT.AND P0, PT, R0, RZ, P2 ;  /* 0x000000ff0000720c */ /* 0x000fe20001704270 */
[----:B------:R-:W-:Y:S02]  /*4620*/  BSSY B1, `(.L_x_143) ;  /* 0x0000005000017945 */ /* 0x000fe40003800000 */
[----:B------:R-:W-:-:S05]  /*4630*/  FFMA R11, R80, R22, R11 ;  /* 0x00000016500b7223 */ /* 0x000fca000000000b */
[----:B------:R0:W-:Y:S05]  /*4640*/  @P3 STG.E desc[UR54][R6.64+0x1c0], R11 ;  /* 0x0001c00b06003986 */ /* 0x0001ea000c101936 */
[----:B------:R-:W-:Y:S05]  /*4650*/  @!P0 BRA `(.L_x_144) ;  /* 0x0000000000048947 */ /* 0x000fea0003800000 */
[----:B------:R0:W5:Y:S02]  /*4660*/  LDG.E.LTC128B R102, desc[UR54][R2.64+0x1c4] ;  /* 0x0001c43602667981 */ /* 0x000164000c1e1920 */
.L_x_144:
[----:B------:R-:W-:Y:S05]  /*4670*/  BSYNC B1 ;  /* 0x0000000000017941 */ /* 0x000fea0003800000 */
.L_x_143:
[----:B-----5:R-:W-:Y:S01]  /*4680*/  FMUL R10, R102, R23 ;  /* 0x00000017660a7220 */ /* 0x020fe20000400000 */
[----:B------:R-:W-:Y:S01]  /*4690*/  ISETP.GT.AND P1, PT, R0, 0x8, P1 ;  /* 0x000000080000780c */ /* 0x000fe20000f24270 */
[----:B------:R-:W-:Y:S02]  /*46a0*/  BSSY B1, `(.L_x_145) ;  /* 0x0000005000017945 */ /* 0x000fe40003800000 */
[----:B------:R-:W-:-:S05]  /*46b0*/  FFMA R81, R81, R22, R10 ;  /* 0x0000001651517223 */ /* 0x000fca000000000a */
[----:B------:R0:W-:Y:S05]  /*46c0*/  @P0 STG.E desc[UR54][R6.64+0x1c4], R81 ;  /* 0x0001c45106000986 */ /* 0x0001ea000c101936 */
[----:B------:R-:W-:Y:S05]  /*46d0*/  @!P1 BRA `(.L_x_146) ;  /* 0x0000000000049947 */ /* 0x000fea0003800000 */
[----:B------:R0:W5:Y:S02]  /*46e0*/  LDG.E.LTC128B R102, desc[UR54][R4.64+0x1c0] ;  /* 0x0001c03604667981 */ /* 0x000164000c1e1920 */
.L_x_146:
[----:B------:R-:W-:Y:S05]  /*46f0*/  BSYNC B1 ;  /* 0x0000000000017941 */ /* 0x000fea0003800000 */
.L_x_145:
        /* <DEDUP_REMOVED lines=8> */
.L_x_148:
[----:B------:R-:W-:Y:S05]  /*4780*/  BSYNC B1 ;  /* 0x0000000000017941 */ /* 0x000fea0003800000 */
.L_x_147:
        /* <DEDUP_REMOVED lines=8> */
.L_x_150:
[----:B------:R-:W-:Y:S05]  /*4810*/  BSYNC B1 ;  /* 0x0000000000017941 */ /* 0x000fea0003800000 */
.L_x_149:
[----:B0----5:R-:W-:Y:S01]  /*4820*/  FMUL R11, R102, R23 ;  /* 0x00000017660b7220 */ /* 0x021fe20000400000 */
[----:B------:R-:W-:Y:S01]  /*4830*/  ISETP.GT.AND P2, PT, R0, RZ, P1 ;  /* 0x000000ff0000720c */ /* 0x000fe20000f44270 */
[----:B------:R-:W-:Y:S02]  /*4840*/  BSSY B1, `(.L_x_151) ;  /* 0x0000005000017945 */ /* 0x000fe40003800000 */
[----:B------:R-:W-:-:S05]  /*4850*/  FFMA R11, R84, R22, R11 ;  /* 0x00000016540b7223 */ /* 0x000fca000000000b */
[----:B------:R0:W-:Y:S05]  /*4860*/  @P3 STG.E desc[UR54][R6.64+0x1e0], R11 ;  /* 0x0001e00b06003986 */ /* 0x0001ea000c101936 */
[----:B------:R-:W-:Y:S05]  /*4870*/  @!P2 BRA `(.L_x_152) ;  /* 0x000000000004a947 */ /* 0x000fea0003800000 */
[----:B------:R0:W5:Y:S02]  /*4880*/  LDG.E.LTC128B R102, desc[UR54][R2.64+0x1e4] ;  /* 0x0001e43602667981 */ /* 0x000164000c1e1920 */
.L_x_152:
[----:B------:R-:W-:Y:S05]  /*4890*/  BSYNC B1 ;  /* 0x0000000000017941 */ /* 0x000fea0003800000 */
.L_x_151:
[----:B01--45:R-:W-:Y:S01]  /*48a0*/  FMUL R2, R102, R23 ;  /* 0x0000001766027220 */ /* 0x033fe20000400000 */
[----:B------:R-:W-:Y:S01]  /*48b0*/  ISETP.GT.AND P0, PT, R0, 0x8, P0 ;  /* 0x000000080000780c */ /* 0x000fe20000704270 */
[----:B------:R-:W-:Y:S02]  /*48c0*/  BSSY B1, `(.L_x_153) ;  /* 0x0000005000017945 */ /* 0x000fe40003800000 */
[----:B------:R-:W-:-:S05]  /*48d0*/  FFMA R85, R85, R22, R2 ;  /* 0x0000001655557223 */ /* 0x000fca0000000002 */
[----:B------:R0:W-:Y:S05]  /*48e0*/  @P2 STG.E desc[UR54][R6.64+0x1e4], R85 ;  /* 0x0001e45506002986 */ /* 0x0001ea000c101936 */
[----:B------:R-:W-:Y:S05]  /*48f0*/  @!P0 BRA `(.L_x_154) ;  /* 0x0000000000048947 */ /* 0x000fea0003800000 */
[----:B------:R1:W5:Y:S02]  /*4900*/  LDG.E.LTC128B R102, desc[UR54][R4.64+0x1e0] ;  /* 0x0001e03604667981 */ /* 0x000364000c1e1920 */
.L_x_154:
[----:B------:R-:W-:Y:S05]  /*4910*/  BSYNC B1 ;  /* 0x0000000000017941 */ /* 0x000fea0003800000 */
.L_x_153:
[----:B-----5:R-:W-:Y:S01]  /*4920*/  FMUL R3, R102, R23 ;  /* 0x0000001766037220 */ /* 0x020fe20000400000 */
[----:B------:R-:W-:Y:S01]  /*4930*/  @P0 IMAD.MOV.U32 R2, RZ, RZ, R8 ;  /* 0x000000ffff020224 */ /* 0x000fe200078e0008 */
[----:B------:R-:W-:Y:S01]  /*4940*/  ISETP.GT.AND P1, PT, R0, 0x8, P1 ;  /* 0x000000080000780c */ /* 0x000fe20000f24270 */
[----:B------:R-:W-:Y:S01]  /*4950*/  BSSY B1, `(.L_x_155) ;  /* 0x0000006000017945 */ /* 0x000fe20003800000 */
[----:B0-2---:R-:W-:Y:S01]  /*4960*/  FFMA R7, R86, R22, R3 ;  /* 0x0000001656077223 */ /* 0x005fe20000000003 */
[----:B------:R-:W-:-:S05]  /*4970*/  @P0 IMAD.MOV.U32 R3, RZ, RZ, R9 ;  /* 0x000000ffff030224 */ /* 0x000fca00078e0009 */
[----:B------:R0:W-:Y:S05]  /*4980*/  @P0 STG.E desc[UR54][R2.64+0x1e0], R7 ;  /* 0x0001e00702000986 */ /* 0x0001ea000c101936 */
[----:B------:R-:W-:Y:S05]  /*4990*/  @!P1 BRA `(.L_x_156) ;  /* 0x0000000000049947 */ /* 0x000fea0003800000 */
[----:B------:R2:W5:Y:S02]  /*49a0*/  LDG.E.LTC128B R102, desc[UR54][R4.64+0x1e4] ;  /* 0x0001e43604667981 */ /* 0x000564000c1e1920 */
.L_x_156:
[----:B------:R-:W-:Y:S05]  /*49b0*/  BSYNC B1 ;  /* 0x0000000000017941 */ /* 0x000fea0003800000 */
.L_x_155:
[----:B-----5:R-:W-:-:S04]  /*49c0*/  FMUL R102, R102, R23 ;  /* 0x0000001766667220 */ /* 0x020fc80000400000 */
[----:B------:R-:W-:Y:S01]  /*49d0*/  FFMA R87, R87, R22, R102 ;  /* 0x0000001657577223 */ /* 0x000fe20000000066 */
[----:B------:R-:W-:Y:S06]  /*49e0*/  @!P1 BRA `(.L_x_157) ;  /* 0x0000000c00a09947 */ /* 0x000fec0003800000 */
[----:B------:R4:W-:Y:S01]  /*49f0*/  STG.E desc[UR54][R8.64+0x1e4], R87 ;  /* 0x0001e45708007986 */ /* 0x0009e2000c101936 */
[----:B------:R-:W-:Y:S05]  /*4a00*/  BRA `(.L_x_157) ;  /* 0x0000000c00987947 */ /* 0x000fea0003800000 */
.L_x_32:
[----:B------:R-:W-:Y:S01]  /*4a10*/  ULDC.64 UR4, c[0x0][0x5c0] ;  /* 0x0001700000047ab9 */ /* 0x000fe20000000a00 */
[----:B------:R-:W-:Y:S01]  /*4a20*/  ISETP.GT.AND P5, PT, R18, 0x1, PT ;  /* 0x000000011200780c */ /* 0x000fe20003fa4270 */
[-C--:B------:R-:W-:Y:S01]  /*4a30*/  FMUL R25, R25, R22.reuse ;  /* 0x0000001619197220 */ /* 0x080fe20000400000 */
[----:B------:R-:W-:Y:S01]  /*4a40*/  LEA R2, P1, R100, UR4, 0x2 ;  /* 0x0000000464027c11 */ /* 0x000fe2000f8210ff */
[-C--:B------:R-:W-:Y:S01]  /*4a50*/  FMUL R9, R26, R22.reuse ;  /* 0x000000161a097220 */ /* 0x080fe20000400000 */
[----:B------:R-:W-:Y:S01]  /*4a60*/  ISETP.GT.AND P3, PT, R0, RZ, P5 ;  /* 0x000000ff0000720c */ /* 0x000fe20002f64270 */
[-C--:B------:R-:W-:Y:S01]  /*4a70*/  FMUL R27, R27, R22.reuse ;  /* 0x000000161b1b7220 */ /* 0x080fe20000400000 */
[----:B------:R-:W-:Y:S01]  /*4a80*/  LEA.HI.X R3, R100, UR5, R7, 0x2, P1 ;  /* 0x0000000564037c11 */ /* 0x000fe200088f1407 */
[-C--:B------:R-:W-:Y:S01]  /*4a90*/  FMUL R7, R24, R22.reuse ;  /* 0x0000001618077220 */ /* 0x080fe20000400000 */
[C---:B------:R-:W-:Y:S01]  /*4aa0*/  ISETP.GT.AND P0, PT, R0.reuse, 0x8, P0 ;  /* 0x000000080000780c */ /* 0x040fe20000704270 */
[-C--:B------:R-:W-:Y:S01]  /*4ab0*/  FMUL R29, R29, R22.reuse ;  /* 0x000000161d1d7220 */ /* 0x080fe20000400000 */
[----:B------:R-:W-:Y:S01]  /*4ac0*/  ISETP.GT.AND P5, PT, R0, 0x8, P5 ;  /* 0x000000080000780c */ /* 0x000fe20002fa4270 */
[-C--:B------:R-:W-:Y:S01]  /*4ad0*/  FMUL R11, R30, R22.reuse ;  /* 0x000000161e0b7220 */ /* 0x080fe20000400000 */
[----:B------:R0:W-:Y:S01]  /*4ae0*/  @P2 STG.E desc[UR54][R2.64], R7 ;  /* 0x0000000702002986 */ /* 0x0001e2000c101936 */
[C---:B------:R-:W-:Y:S01]  /*4af0*/  ISETP.GT.AND P2, PT, R18.reuse, 0x8, PT ;  /* 0x000000081200780c */ /* 0x040fe20003f44270 */
[-C--:B------:R-:W-:Y:S01]  /*4b00*/  FMUL R31, R31, R22.reuse ;  /* 0x000000161f1f7220 */ /* 0x080fe20000400000 */
[----:B------:R-:W-:Y:S01]  /*4b10*/  SHF.L.U64.HI R5, R93, 0x2, R92 ;  /* 0x000000025d057819 */ /* 0x000fe2000001025c */
[----:B------:R-:W-:Y:S01]  /*4b20*/  FMUL R33, R33, R22 ;  /* 0x0000001621217220 */ /* 0x000fe20000400000 */
[----:B------:R-:W-:Y:S01]  /*4b30*/  LEA R4, P6, R93, R2, 0x2 ;  /* 0x000000025d047211 */ /* 0x000fe200078c10ff */
[----:B------:R-:W-:Y:S01]  /*4b40*/  @P3 STG.E desc[UR54][R2.64+0x4], R25 ;  /* 0x0000041902003986 */ /* 0x000fe2000c101936 */
[----:B------:R-:W-:Y:S01]  /*4b50*/  ISETP.GT.AND P1, PT, R18, 0x9, PT ;  /* 0x000000091200780c */ /* 0x000fe20003f24270 */
[-C--:B------:R-:W-:Y:S01]  /*4b60*/  FMUL R35, R35, R22.reuse ;  /* 0x0000001623237220 */ /* 0x080fe20000400000 */
[C---:B------:R-:W-:Y:S01]  /*4b70*/  ISETP.GT.AND P4, PT, R0.reuse, RZ, P2 ;  /* 0x000000ff0000720c */ /* 0x040fe20001784270 */
[----:B------:R-:W-:Y:S01]  /*4b80*/  IMAD.X R5, R5, 0x1, R3, P6 ;  /* 0x0000000105057824 */ /* 0x000fe200030e0603 */
[----:B------:R-:W-:Y:S01]  /*4b90*/  ISETP.GT.AND P3, PT, R0, RZ, P1 ;  /* 0x000000ff0000720c */ /* 0x000fe20000f64270 */
[-C--:B0-----:R-:W-:Y:S01]  /*4ba0*/  FMUL R7, R28, R22.reuse ;  /* 0x000000161c077220 */ /* 0x081fe20000400000 */
[C---:B------:R-:W-:Y:S01]  /*4bb0*/  ISETP.GT.AND P2, PT, R0.reuse, 0x8, P2 ;  /* 0x000000080000780c */ /* 0x040fe20001744270 */
[-C--:B------:R-:W-:Y:S01]  /*4bc0*/  FMUL R37, R37, R22.reuse ;  /* 0x0000001625257220 */ /* 0x080fe20000400000 */
[----:B------:R-:W-:Y:S01]  /*4bd0*/  ISETP.GT.AND P1, PT, R0, 0x8, P1 ;  /* 0x000000080000780c */ /* 0x000fe20000f24270 */
[----:B------:R0:W-:Y:S01]  /*4be0*/  @P0 STG.E desc[UR54][R4.64], R9 ;  /* 0x0000000904000986 */ /* 0x0001e2000c101936 */
[C---:B------:R-:W-:Y:S01]  /*4bf0*/  ISETP.GT.AND P0, PT, R18.reuse, 0x10, PT ;  /* 0x000000101200780c */ /* 0x040fe20003f04270 */
[-C--:B------:R-:W-:Y:S01]  /*4c00*/  FMUL R39, R39, R22.reuse ;  /* 0x0000001627277220 */ /* 0x080fe20000400000 */
[-C--:B------:R-:W-:Y:S01]  /*4c10*/  FMUL R41, R41, R22.reuse ;  /* 0x0000001629297220 */ /* 0x080fe20000400000 */
[----:B------:R-:W-:Y:S01]  /*4c20*/  @P5 STG.E desc[UR54][R4.64+0x4], R27 ;  /* 0x0000041b04005986 */ /* 0x000fe2000c101936 */
[----:B------:R-:W-:Y:S01]  /*4c30*/  ISETP.GT.AND P5, PT, R18, 0x11, PT ;  /* 0x000000111200780c */ /* 0x000fe20003fa4270 */
[-C--:B------:R-:W-:Y:S01]  /*4c40*/  FMUL R43, R43, R22.reuse ;  /* 0x000000162b2b7220 */ /* 0x080fe20000400000 */
[-C--:B------:R-:W-:Y:S01]  /*4c50*/  FMUL R45, R45, R22.reuse ;  /* 0x000000162d2d7220 */ /* 0x080fe20000400000 */
[----:B------:R1:W-:Y:S01]  /*4c60*/  @P4 STG.E desc[UR54][R2.64+0x20], R7 ;  /* 0x0000200702004986 */ /* 0x0003e2000c101936 */
[C---:B------:R-:W-:Y:S01]  /*4c70*/  ISETP.GT.AND P4, PT, R0.reuse, RZ, P0 ;  /* 0x000000ff0000720c */ /* 0x040fe20000784270 */
[-C--:B------:R-:W-:Y:S01]  /*4c80*/  FMUL R47, R47, R22.reuse ;  /* 0x000000162f2f7220 */ /* 0x080fe20000400000 */
[-C--:B------:R-:W-:Y:S01]  /*4c90*/  FMUL R49, R49, R22.reuse ;  /* 0x0000001631317220 */ /* 0x080fe20000400000 */
[----:B------:R-:W-:Y:S01]  /*4ca0*/  @P3 STG.E desc[UR54][R2.64+0x24], R29 ;  /* 0x0000241d02003986 */ /* 0x000fe2000c101936 */
[----:B------:R-:W-:Y:S01]  /*4cb0*/  ISETP.GT.AND P3, PT, R0, RZ, P5 ;  /* 0x000000ff0000720c */ /* 0x000fe20002f64270 */
[-C--:B0-----:R-:W-:Y:S01]  /*4cc0*/  FMUL R9, R32, R22.reuse ;  /* 0x0000001620097220 */ /* 0x081fe20000400000 */
[-C--:B------:R-:W-:Y:S01]  /*4cd0*/  FMUL R51, R51, R22.reuse ;  /* 0x0000001633337220 */ /* 0x080fe20000400000 */
[----:B------:R0:W-:Y:S01]  /*4ce0*/  @P2 STG.E desc[UR54][R4.64+0x20], R11 ;  /* 0x0000200b04002986 */ /* 0x0001e2000c101936 */
[----:B------:R-:W-:Y:S01]  /*4cf0*/  ISETP.GT.AND P2, PT, R0, 0x8, P5 ;  /* 0x000000080000780c */ /* 0x000fe20002f44270 */
[-C--:B------:R-:W-:Y:S01]  /*4d00*/  FMUL R53, R53, R22.reuse ;  /* 0x0000001635357220 */ /* 0x080fe20000400000 */
[----:B------:R-:W-:Y:S01]  /*4d10*/  ISETP.GT.AND P5, PT, R18, 0x18, PT ;  /* 0x000000181200780c */ /* 0x000fe20003fa4270 */
[----:B------:R-:W-:Y:S01]  /*4d20*/  @P1 STG.E desc[UR54][R4.64+0x24], R31 ;  /* 0x0000241f04001986 */ /* 0x000fe2000c101936 */
[----:B------:R-:W-:Y:S01]  /*4d30*/  ISETP.GT.AND P1, PT, R0, 0x8, P0 ;  /* 0x000000080000780c */ /* 0x000fe20000724270 */
[-C--:B-1----:R-:W-:Y:S01]  /*4d40*/  FMUL R7, R34, R22.reuse ;  /* 0x0000001622077220 */ /* 0x082fe20000400000 */
[----:B------:R-:W-:Y:S01]  /*4d50*/  ISETP.GT.AND P0, PT, R18, 0x19, PT ;  /* 0x000000191200780c */ /* 0x000fe20003f04270 */
[----:B------:R1:W-:Y:S01]  /*4d60*/  @P4 STG.E desc[UR54][R2.64+0x40], R9 ;  /* 0x0000400902004986 */ /* 0x0003e2000c101936 */
[C---:B------:R-:W-:Y:S01]  /*4d70*/  ISETP.GT.AND P4, PT, R0.reuse, RZ, P5 ;  /* 0x000000ff0000720c */ /* 0x040fe20002f84270 */
[-C--:B------:R-:W-:Y:S01]  /*4d80*/  FMUL R55, R55, R22.reuse ;  /* 0x0000001637377220 */ /* 0x080fe20000400000 */
[-C--:B------:R-:W-:Y:S01]  /*4d90*/  FMUL R57, R57, R22.reuse ;  /* 0x0000001639397220 */ /* 0x080fe20000400000 */
[----:B------:R-:W-:Y:S01]  /*4da0*/  @P3 STG.E desc[UR54][R2.64+0x44], R33 ;  /* 0x0000442102003986 */ /* 0x000fe2000c101936 */
[----:B------:R-:W-:Y:S01]  /*4db0*/  ISETP.GT.AND P3, PT, R0, RZ, P0 ;  /* 0x000000ff0000720c */ /* 0x000fe20000764270 */
[-C--:B0-----:R-:W-:Y:S01]  /*4dc0*/  FMUL R11, R38, R22.reuse ;  /* 0x00000016260b7220 */ /* 0x081fe20000400000 */
[----:B------:R-:W-:Y:S01]  /*4dd0*/  ISETP.GT.AND P0, PT, R0, 0x8, P0 ;  /* 0x000000080000780c */ /* 0x000fe20000704270 */
[-C--:B------:R-:W-:Y:S01]  /*4de0*/  FMUL R59, R59, R22.reuse ;  /* 0x000000163b3b7220 */ /* 0x080fe20000400000 */
[-C--:B------:R-:W-:Y:S01]  /*4df0*/  FMUL R61, R61, R22.reuse ;  /* 0x000000163d3d7220 */ /* 0x080fe20000400000 */
[----:B------:R0:W-:Y:S01]  /*4e00*/  @P1 STG.E desc[UR54][R4.64+0x40], R7 ;  /* 0x0000400704001986 */ /* 0x0001e2000c101936 */
[----:B------:R-:W-:Y:S01]  /*4e10*/  ISETP.GT.AND P1, PT, R18, 0x20, PT ;  /* 0x000000201200780c */ /* 0x000fe20003f24270 */
[-C--:B-1----:R-:W-:Y:S01]  /*4e20*/  FMUL R9, R36, R22.reuse ;  /* 0x0000001624097220 */ /* 0x082fe20000400000 */
[-C--:B------:R-:W-:Y:S01]  /*4e30*/  FMUL R63, R63, R22.reuse ;  /* 0x000000163f3f7220 */ /* 0x080fe20000400000 */
[----:B------:R-:W-:Y:S01]  /*4e40*/  @P2 STG.E desc[UR54][R4.64+0x44], R35 ;  /* 0x0000442304002986 */ /* 0x000fe2000c101936 */
[----:B------:R-:W-:Y:S01]  /*4e50*/  ISETP.GT.AND P2, PT, R0, 0x8, P5 ;  /* 0x000000080000780c */ /* 0x000fe20002f44270 */
[-C--:B------:R-:W-:Y:S01]  /*4e60*/  FMUL R65, R65, R22.reuse ;  /* 0x0000001641417220 */ /* 0x080fe20000400000 */
[----:B------:R-:W-:Y:S01]  /*4e70*/  ISETP.GT.AND P5, PT, R18, 0x21, PT ;  /* 0x000000211200780c */ /* 0x000fe20003fa4270 */
[----:B------:R1:W-:Y:S01]  /*4e80*/  @P4 STG.E desc[UR54][R2.64+0x60], R9 ;  /* 0x0000600902004986 */ /* 0x0003e2000c101936 */
[C---:B------:R-:W-:Y:S01]  /*4e90*/  ISETP.GT.AND P4, PT, R0.reuse, RZ, P1 ;  /* 0x000000ff0000720c */ /* 0x040fe20000f84270 */
[-C--:B------:R-:W-:Y:S01]  /*4ea0*/  FMUL R67, R67, R22.reuse ;  /* 0x0000001643437220 */ /* 0x080fe20000400000 */
[C---:B------:R-:W-:Y:S01]  /*4eb0*/  ISETP.GT.AND P1, PT, R0.reuse, 0x8, P1 ;  /* 0x000000080000780c */ /* 0x040fe20000f24270 */
[----:B------:R-:W-:Y:S01]  /*4ec0*/  @P3 STG.E desc[UR54][R2.64+0x64], R37 ;  /* 0x0000642502003986 */ /* 0x000fe2000c101936 */
[----:B------:R-:W-:Y:S01]  /*4ed0*/  ISETP.GT.AND P3, PT, R0, RZ, P5 ;  /* 0x000000ff0000720c */ /* 0x000fe20002f64270 */
[-C--:B0-----:R-:W-:Y:S01]  /*4ee0*/  FMUL R7, R40, R22.reuse ;  /* 0x0000001628077220 */ /* 0x081fe20000400000 */
[-C--:B------:R-:W-:Y:S01]  /*4ef0*/  FMUL R69, R69, R22.reuse ;  /* 0x0000001645457220 */ /* 0x080fe20000400000 */
[-C--:B------:R-:W-:Y:S01]  /*4f00*/  FMUL R71, R71, R22.reuse ;  /* 0x0000001647477220 */ /* 0x080fe20000400000 */
[-C--:B------:R-:W-:Y:S01]  /*4f10*/  FMUL R73, R73, R22.reuse ;  /* 0x0000001649497220 */ /* 0x080fe20000400000 */
[----:B------:R0:W-:Y:S01]  /*4f20*/  @P2 STG.E desc[UR54][R4.64+0x60], R11 ;  /* 0x0000600b04002986 */ /* 0x0001e2000c101936 */
[----:B------:R-:W-:Y:S01]  /*4f30*/  ISETP.GT.AND P2, PT, R0, 0x8, P5 ;  /* 0x000000080000780c */ /* 0x000fe20002f44270 */
[-C--:B-1----:R-:W-:Y:S01]  /*4f40*/  FMUL R9, R42, R22.reuse ;  /* 0x000000162a097220 */ /* 0x082fe20000400000 */
[C---:B------:R-:W-:Y:S01]  /*4f50*/  ISETP.GT.AND P5, PT, R18.reuse, 0x28, PT ;  /* 0x000000281200780c */ /* 0x040fe20003fa4270 */
        /* <DEDUP_REMOVED lines=12> */
[----:B------:R0:W-:Y:S01]  /*5020*/  @P1 STG.E desc[UR54][R4.64+0x80], R9 ;  /* 0x0000800904001986 */ /* 0x0001e2000c101936 */
[----:B------:R-:W-:Y:S01]  /*5030*/  ISETP.GT.AND P1, PT, R18, 0x30, PT ;  /* 0x000000301200780c */ /* 0x000fe20003f24270 */
[-C--:B------:R-:W-:Y:S01]  /*5040*/  FMUL R83, R83, R22.reuse ;  /* 0x0000001653537220 */ /* 0x080fe20000400000 */
[-C--:B------:R-:W-:Y:S01]  /*5050*/  FMUL R85, R85, R22.reuse ;  /* 0x0000001655557220 */ /* 0x080fe20000400000 */
[----:B------:R-:W-:Y:S01]  /*5060*/  @P2 STG.E desc[UR54][R4.64+0x84], R43 ;  /* 0x0000842b04002986 */ /* 0x000fe2000c101936 */
[-C--:B-1----:R-:W-:Y:S01]  /*5070*/  FMUL R7, R44, R22.reuse ;  /* 0x000000162c077220 */ /* 0x082fe20000400000 */
[----:B------:R-:W-:Y:S01]  /*5080*/  ISETP.GT.AND P2, PT, R0, 0x8, P5 ;  /* 0x000000080000780c */ /* 0x000fe20002f44270 */
[----:B------:R-:W-:Y:S01]  /*5090*/  FMUL R87, R87, R22 ;  /* 0x0000001657577220 */ /* 0x000fe20000400000 */
[----:B------:R-:W-:-:S02]  /*50a0*/  ISETP.GT.AND P5, PT, R18, 0x31, PT ;  /* 0x000000311200780c */ /* 0x000fc40003fa4270 */
[----:B------:R1:W-:Y:S01]  /*50b0*/  @P4 STG.E desc[UR54][R2.64+0xa0], R7 ;  /* 0x0000a00702004986 */ /* 0x0003e2000c101936 */
[----:B------:R-:W-:Y:S01]  /*50c0*/  ISETP.GT.AND P4, PT, R0, RZ, P1 ;  /* 0x000000ff0000720c */ /* 0x000fe20000f84270 */
[----:B0-----:R-:W-:Y:S01]  /*50d0*/  FMUL R9, R48, R22 ;  /* 0x0000001630097220 */ /* 0x001fe20000400000 */
[C---:B------:R-:W-:Y:S01]  /*50e0*/  ISETP.GT.AND P1, PT, R0.reuse, 0x8, P1 ;  /* 0x000000080000780c */ /* 0x040fe20000f24270 */
[----:B------:R-:W-:Y:S01]  /*50f0*/  @P3 STG.E desc[UR54][R2.64+0xa4], R45 ;  /* 0x0000a42d02003986 */ /* 0x000fe2000c101936 */
[----:B------:R-:W-:-:S04]  /*5100*/  ISETP.GT.AND P3, PT, R0, RZ, P5 ;  /* 0x000000ff0000720c */ /* 0x000fc80002f64270 */
[----:B------:R0:W-:Y:S01]  /*5110*/  @P2 STG.E desc[UR54][R4.64+0xa0], R11 ;  /* 0x0000a00b04002986 */ /* 0x0001e2000c101936 */
[----:B------:R-:W-:Y:S02]  /*5120*/  ISETP.GT.AND P2, PT, R0, 0x8, P5 ;  /* 0x000000080000780c */ /* 0x000fe40002f44270 */
[C---:B------:R-:W-:Y:S01]  /*5130*/  ISETP.GT.AND P5, PT, R18.reuse, 0x38, PT ;  /* 0x000000381200780c */ /* 0x040fe20003fa4270 */
[----:B------:R-:W-:Y:S01]  /*5140*/  @P0 STG.E desc[UR54][R4.64+0xa4], R47 ;  /* 0x0000a42f04000986 */ /* 0x000fe2000c101936 */
[----:B------:R-:W-:Y:S01]  /*5150*/  ISETP.GT.AND P0, PT, R18, 0x39, PT ;  /* 0x000000391200780c */ /* 0x000fe20003f04270 */
[----:B-1----:R-:W-:Y:S02]  /*5160*/  FMUL R7, R50, R22 ;  /* 0x0000001632077220 */ /* 0x002fe40000400000 */
[----:B------:R1:W-:Y:S01]  /*5170*/  @P4 STG.E desc[UR54][R2.64+0xc0], R9 ;  /* 0x0000c00902004986 */ /* 0x0003e2000c101936 */
[----:B------:R-:W-:-:S03]  /*5180*/  ISETP.GT.AND P4, PT, R0, RZ, P5 ;  /* 0x000000ff0000720c */ /* 0x000fc60002f84270 */
[----:B------:R-:W-:Y:S01]  /*5190*/  @P3 STG.E desc[UR54][R2.64+0xc4], R49 ;  /* 0x0000c43102003986 */ /* 0x000fe2000c101936 */
[----:B------:R-:W-:Y:S01]  /*51a0*/  ISETP.GT.AND P3, PT, R0, RZ, P0 ;  /* 0x000000ff0000720c */ /* 0x000fe20000764270 */
[----:B0-----:R-:W-:Y:S01]  /*51b0*/  FMUL R11, R54, R22 ;  /* 0x00000016360b7220 */ /* 0x001fe20000400000 */
[----:B------:R-:W-:Y:S01]  /*51c0*/  ISETP.GT.AND P0, PT, R0, 0x8, P0 ;  /* 0x000000080000780c */ /* 0x000fe20000704270 */
[----:B------:R0:W-:Y:S01]  /*51d0*/  @P1 STG.E desc[UR54][R4.64+0xc0], R7 ;  /* 0x0000c00704001986 */ /* 0x0001e2000c101936 */
[----:B------:R-:W-:-:S03]  /*51e0*/  ISETP.GT.AND P1, PT, R18, 0x40, PT ;  /* 0x000000401200780c */ /* 0x000fc60003f24270 */
[----:B------:R-:W-:Y:S01]  /*51f0*/  @P2 STG.E desc[UR54][R4.64+0xc4], R51 ;  /* 0x0000c43304002986 */ /* 0x000fe2000c101936 */
[-C--:B-1----:R-:W-:Y:S01]  /*5200*/  FMUL R9, R52, R22.reuse ;  /* 0x0000001634097220 */ /* 0x082fe20000400000 */
[----:B------:R-:W-:Y:S02]  /*5210*/  ISETP.GT.AND P2, PT, R0, 0x8, P5 ;  /* 0x000000080000780c */ /* 0x000fe40002f44270 */
[----:B------:R-:W-:Y:S02]  /*5220*/  ISETP.GT.AND P5, PT, R18, 0x41, PT ;  /* 0x000000411200780c */ /* 0x000fe40003fa4270 */
        /* <DEDUP_REMOVED lines=35> */
[-C--:B-1----:R-:W-:Y:S02]  /*5460*/  FMUL R7, R66, R22.reuse ;  /* 0x0000001642077220 */ /* 0x082fe40000400000 */
[----:B------:R1:W-:Y:S01]  /*5470*/  @P4 STG.E desc[UR54][R2.64+0x140], R9 ;  /* 0x0001400902004986 */ /* 0x0003e2000c101936 */
[C---:B------:R-:W-:Y:S02]  /*5480*/  ISETP.GT.AND P4, PT, R0.reuse, RZ, P5 ;  /* 0x000000ff0000720c */ /* 0x040fe40002f84270 */
[C---:B------:R-:W-:Y:S01]  /*5490*/  ISETP.GT.AND P5, PT, R0.reuse, 0x8, P5 ;  /* 0x000000080000780c */ /* 0x040fe20002fa4270 */
[----:B------:R-:W-:Y:S01]  /*54a0*/  @P3 STG.E desc[UR54][R2.64+0x144], R65 ;  /* 0x0001444102003986 */ /* 0x000fe2000c101936 */
[----:B------:R-:W-:Y:S01]  /*54b0*/  ISETP.GT.AND P3, PT, R0, RZ, P0 ;  /* 0x000000ff0000720c */ /* 0x000fe20000764270 */
[-C--:B0-----:R-:W-:Y:S01]  /*54c0*/  FMUL R11, R70, R22.reuse ;  /* 0x00000016460b7220 */ /* 0x081fe20000400000 */
[----:B------:R-:W-:Y:S01]  /*54d0*/  ISETP.GT.AND P0, PT, R0, 0x8, P0 ;  /* 0x000000080000780c */ /* 0x000fe20000704270 */
[----:B------:R0:W-:Y:S01]  /*54e0*/  @P1 STG.E desc[UR54][R4.64+0x140], R7 ;  /* 0x0001400704001986 */ /* 0x0001e2000c101936 */
[----:B------:R-:W-:Y:S01]  /*54f0*/  ISETP.GT.AND P1, PT, R18, 0x60, PT ;  /* 0x000000601200780c */ /* 0x000fe20003f24270 */
[----:B-1----:R-:W-:-:S02]  /*5500*/  FMUL R9, R68, R22 ;  /* 0x0000001644097220 */ /* 0x002fc40000400000 */
[----:B------:R-:W-:Y:S01]  /*5510*/  @P2 STG.E desc[UR54][R4.64+0x144], R67 ;  /* 0x0001444304002986 */ /* 0x000fe2000c101936 */
[----:B------:R-:W-:-:S03]  /*5520*/  ISETP.GT.AND P2, PT, R0, RZ, P1 ;  /* 0x000000ff0000720c */ /* 0x000fc60000f44270 */
[----:B------:R1:W-:Y:S01]  /*5530*/  @P4 STG.E desc[UR54][R2.64+0x160], R9 ;  /* 0x0001600902004986 */ /* 0x0003e2000c101936 */
[----:B------:R-:W-:Y:S01]  /*5540*/  ISETP.GT.AND P4, PT, R18, 0x61, PT ;  /* 0x000000611200780c */ /* 0x000fe20003f84270 */
[----:B0-----:R-:W-:Y:S02]  /*5550*/  FMUL R7, R72, R22 ;  /* 0x0000001648077220 */ /* 0x001fe40000400000 */
[----:B------:R-:W-:Y:S01]  /*5560*/  @P3 STG.E desc[UR54][R2.64+0x164], R69 ;  /* 0x0001644502003986 */ /* 0x000fe2000c101936 */
[----:B------:R-:W-:-:S03]  /*5570*/  ISETP.GT.AND P3, PT, R0, RZ, P4 ;  /* 0x000000ff0000720c */ /* 0x000fc60002764270 */
[----:B------:R0:W-:Y:S01]  /*5580*/  @P5 STG.E desc[UR54][R4.64+0x160], R11 ;  /* 0x0001600b04005986 */ /* 0x0001e2000c101936 */
[----:B------:R-:W-:-:S03]  /*5590*/  ISETP.GT.AND P5, PT, R0, 0x8, P4 ;  /* 0x000000080000780c */ /* 0x000fc600027a4270 */
[----:B------:R-:W-:Y:S01]  /*55a0*/  @P0 STG.E desc[UR54][R4.64+0x164], R71 ;  /* 0x0001644704000986 */ /* 0x000fe2000c101936 */
[----:B------:R-:W-:Y:S01]  /*55b0*/  ISETP.GT.AND P0, PT, R0, 0x8, P1 ;  /* 0x000000080000780c */ /* 0x000fe20000f04270 */
[-C--:B-1----:R-:W-:Y:S01]  /*55c0*/  FMUL R9, R74, R22.reuse ;  /* 0x000000164a097220 */ /* 0x082fe20000400000 */
[C---:B------:R-:W-:Y:S01]  /*55d0*/  ISETP.GT.AND P1, PT, R18.reuse, 0x68, PT ;  /* 0x000000681200780c */ /* 0x040fe20003f24270 */
[----:B------:R1:W-:Y:S01]  /*55e0*/  @P2 STG.E desc[UR54][R2.64+0x180], R7 ;  /* 0x0001800702002986 */ /* 0x0003e2000c101936 */
[----:B------:R-:W-:Y:S02]  /*55f0*/  ISETP.GT.AND P2, PT, R18, 0x69, PT ;  /* 0x000000691200780c */ /* 0x000fe40003f44270 */
[C---:B------:R-:W-:Y:S01]  /*5600*/  ISETP.GT.AND P4, PT, R0.reuse, RZ, P1 ;  /* 0x000000ff0000720c */ /* 0x040fe20000f84270 */
[----:B------:R-:W-:Y:S01]  /*5610*/  @P3 STG.E desc[UR54][R2.64+0x184], R73 ;  /* 0x0001844902003986 */ /* 0x000fe2000c101936 */
[----:B------:R-:W-:Y:S01]  /*5620*/  ISETP.GT.AND P3, PT, R0, RZ, P2 ;  /* 0x000000ff0000720c */ /* 0x000fe20001764270 */
[----:B0-----:R-:W-:Y:S01]  /*5630*/  FMUL R11, R80, R22 ;  /* 0x00000016500b7220 */ /* 0x001fe20000400000 */
[----:B------:R-:W-:-:S02]  /*5640*/  ISETP.GT.AND P1, PT, R0, 0x8, P1 ;  /* 0x000000080000780c */ /* 0x000fc40000f24270 */
[----:B------:R-:W-:Y:S01]  /*5650*/  ISETP.GT.AND P2, PT, R0, 0x8, P2 ;  /* 0x000000080000780c */ /* 0x000fe20001744270 */
[----:B------:R0:W-:Y:S01]  /*5660*/  @P0 STG.E desc[UR54][R4.64+0x180], R9 ;  /* 0x0001800904000986 */ /* 0x0001e2000c101936 */
[----:B------:R-:W-:Y:S01]  /*5670*/  ISETP.GT.AND P0, PT, R18, 0x70, PT ;  /* 0x000000701200780c */ /* 0x000fe20003f04270 */
[----:B-1----:R-:W-:Y:S02]  /*5680*/  FMUL R7, R76, R22 ;  /* 0x000000164c077220 */ /* 0x002fe40000400000 */
[----:B------:R-:W-:Y:S01]  /*5690*/  @P5 STG.E desc[UR54][R4.64+0x184], R75 ;  /* 0x0001844b04005986 */ /* 0x000fe2000c101936 */
[----:B------:R-:W-:Y:S02]  /*56a0*/  ISETP.GT.AND P6, PT, R0, RZ, P0 ;  /* 0x000000ff0000720c */ /* 0x000fe400007c4270 */
[C---:B------:R-:W-:Y:S01]  /*56b0*/  ISETP.GT.AND P5, PT, R18.reuse, 0x78, PT ;  /* 0x000000781200780c */ /* 0x040fe20003fa4270 */
[----:B------:R1:W-:Y:S01]  /*56c0*/  @P4 STG.E desc[UR54][R2.64+0x1a0], R7 ;  /* 0x0001a00702004986 */ /* 0x0003e2000c101936 */
[----:B------:R-:W-:-:S02]  /*56d0*/  ISETP.GT.AND P4, PT, R18, 0x79, PT ;  /* 0x000000791200780c */ /* 0x000fc40003f84270 */
[----:B------:R-:W-:Y:S01]  /*56e0*/  ISETP.GT.AND P0, PT, R0, 0x8, P0 ;  /* 0x000000080000780c */ /* 0x000fe20000704270 */
[----:B0-----:R-:W-:Y:S01]  /*56f0*/  FMUL R9, R78, R22 ;  /* 0x000000164e097220 */ /* 0x001fe20000400000 */
[----:B------:R-:W-:Y:S01]  /*5700*/  @P3 STG.E desc[UR54][R2.64+0x1a4], R77 ;  /* 0x0001a44d02003986 */ /* 0x000fe2000c101936 */
[----:B------:R-:W-:-:S03]  /*5710*/  ISETP.GT.AND P3, PT, R18, 0x71, PT ;  /* 0x000000711200780c */ /* 0x000fc60003f64270 */
[----:B------:R0:W-:Y:S01]  /*5720*/  @P1 STG.E desc[UR54][R4.64+0x1a0], R9 ;  /* 0x0001a00904001986 */ /* 0x0001e2000c101936 */
[C---:B------:R-:W-:Y:S02]  /*5730*/  ISETP.GT.AND P1, PT, R0.reuse, RZ, P3 ;  /* 0x000000ff0000720c */ /* 0x040fe40001f24270 */
[C---:B------:R-:W-:Y:S01]  /*5740*/  ISETP.GT.AND P3, PT, R0.reuse, 0x8, P3 ;  /* 0x000000080000780c */ /* 0x040fe20001f64270 */
[----:B------:R-:W-:Y:S01]  /*5750*/  @P2 STG.E desc[UR54][R4.64+0x1a4], R79 ;  /* 0x0001a44f04002986 */ /* 0x000fe2000c101936 */
[----:B------:R-:W-:Y:S01]  /*5760*/  ISETP.GT.AND P2, PT, R0, RZ, P5 ;  /* 0x000000ff0000720c */ /* 0x000fe20002f44270 */
[-C--:B-1----:R-:W-:Y:S01]  /*5770*/  FMUL R7, R82, R22.reuse ;  /* 0x0000001652077220 */ /* 0x082fe20000400000 */
[C---:B------:R-:W-:Y:S01]  /*5780*/  ISETP.GT.AND P5, PT, R0.reuse, 0x8, P5 ;  /* 0x000000080000780c */ /* 0x040fe20002fa4270 */
[----:B------:R1:W-:Y:S01]  /*5790*/  @P6 STG.E desc[UR54][R2.64+0x1c0], R11 ;  /* 0x0001c00b02006986 */ /* 0x0003e2000c101936 */
[C---:B------:R-:W-:Y:S02]  /*57a0*/  ISETP.GT.AND P6, PT, R0.reuse, RZ, P4 ;  /* 0x000000ff0000720c */ /* 0x040fe400027c4270 */
[----:B------:R-:W-:Y:S01]  /*57b0*/  ISETP.GT.AND P4, PT, R0, 0x8, P4 ;  /* 0x000000080000780c */ /* 0x000fe20002784270 */
[----:B0-----:R-:W-:-:S02]  /*57c0*/  FMUL R9, R84, R22 ;  /* 0x0000001654097220 */ /* 0x001fc40000400000 */
[----:B------:R-:W-:Y:S04]  /*57d0*/  @P1 STG.E desc[UR54][R2.64+0x1c4], R81 ;  /* 0x0001c45102001986 */ /* 0x000fe8000c101936 */
[----:B------:R-:W-:Y:S01]  /*57e0*/  @P0 STG.E desc[UR54][R4.64+0x1c0], R7 ;  /* 0x0001c00704000986 */ /* 0x000fe2000c101936 */
[----:B-1----:R-:W-:-:S03]  /*57f0*/  FMUL R11, R86, R22 ;  /* 0x00000016560b7220 */ /* 0x002fc60000400000 */
[----:B------:R-:W-:Y:S04]  /*5800*/  @P3 STG.E desc[UR54][R4.64+0x1c4], R83 ;  /* 0x0001c45304003986 */ /* 0x000fe8000c101936 */
[----:B------:R-:W-:Y:S04]  /*5810*/  @P2 STG.E desc[UR54][R2.64+0x1e0], R9 ;  /* 0x0001e00902002986 */ /* 0x000fe8000c101936 */
[----:B------:R0:W-:Y:S02]  /*5820*/  @P6 STG.E desc[UR54][R2.64+0x1e4], R85 ;  /* 0x0001e45502006986 */ /* 0x0001e4000c101936 */
[----:B0-----:R-:W-:-:S02]  /*5830*/  @P5 IMAD.MOV.U32 R2, RZ, RZ, R4 ;  /* 0x000000ffff025224 */ /* 0x001fc400078e0004 */
[----:B------:R-:W-:-:S05]  /*5840*/  @P5 IMAD.MOV.U32 R3, RZ, RZ, R5 ;  /* 0x000000ffff035224 */ /* 0x000fca00078e0005 */
[----:B------:R0:W-:Y:S04]  /*5850*/  @P5 STG.E desc[UR54][R2.64+0x1e0], R11 ;  /* 0x0001e00b02005986 */ /* 0x0001e8000c101936 */
[----:B------:R0:W-:Y:S02]  /*5860*/  @P4 STG.E desc[UR54][R4.64+0x1e4], R87 ;  /* 0x0001e45704004986 */ /* 0x0001e4000c101936 */
.L_x_157:
[----:B------:R-:W-:Y:S05]  /*5870*/  BSYNC B0 ;  /* 0x0000000000007941 */ /* 0x000fea0003800000 */
.L_x_31:
[----:B0-----:R-:W-:Y:S01]  /*5880*/  IMAD.U32 R2, RZ, RZ, UR52 ;  /* 0x00000034ff027e24 */ /* 0x001fe2000f8e00ff */
[----:B------:R-:W-:Y:S01]  /*5890*/  ULDC.64 UR4, c[0x0][0x650] ;  /* 0x0001940000047ab9 */ /* 0x000fe20000000a00 */
[----:B------:R-:W-:Y:S01]  /*58a0*/  IMAD.U32 R3, RZ, RZ, UR53 ;  /* 0x00000035ff037e24 */ /* 0x000fe2000f8e00ff */
[----:B------:R0:W-:Y:S01]  /*58b0*/  SYNCS.ARRIVE.TRANS64.A1T0 RZ, [R96+UR50], RZ ;  /* 0x000000ff60ff79a7 */ /* 0x0001e20008100032 */
[----:B------:R-:W-:Y:S01]  /*58c0*/  PRMT R0, RZ, 0x7610, R0 ;  /* 0x00007610ff007816 */ /* 0x000fe20000000000 */
[----:B------:R-:W-:Y:S01]  /*58d0*/  IMAD.MOV.U32 R18, RZ, RZ, -0x1 ;  /* 0xffffffffff127424 */ /* 0x000fe200078e00ff */
[----:B------:R-:W-:Y:S01]  /*58e0*/  LEA R16, P0, R2, R16, 0x1 ;  /* 0x0000001002107211 */ /* 0x000fe200078008ff */
[----:B------:R-:W-:Y:S02]  /*58f0*/  IMAD.MOV.U32 R2, RZ, RZ, -0x1 ;  /* 0xffffffffff027424 */ /* 0x000fe400078e00ff */
[----:B------:R-:W-:Y:S01]  /*5900*/  IMAD.MOV.U32 R19, RZ, RZ, -0x1 ;  /* 0xffffffffff137424 */ /* 0x000fe200078e00ff */
[----:B------:R-:W-:-:S02]  /*5910*/  IADD3.X R17, R17, UR41, RZ, P0, !PT ;  /* 0x0000002911117c10 */ /* 0x000fc400087fe4ff */
[----:B------:R-:W-:-:S04]  /*5920*/  ISETP.GE.U32.AND P0, PT, R16, UR4, PT ;  /* 0x0000000410007c0c */ /* 0x000fc8000bf06070 */
[----:B------:R-:W-:-:S13]  /*5930*/  ISETP.GE.U32.AND.EX P0, PT, R17, UR5, PT, P0 ;  /* 0x0000000511007c0c */ /* 0x000fda000bf06100 */
[----:B0-----:R-:W-:Y:S05]  /*5940*/  @P0 BRA `(.L_x_158) ;  /* 0x0000000400700947 */ /* 0x001fea0003800000 */
[----:B------:R-:W0:Y:S01]  /*5950*/  S2UR UR7, SR_CTAID.X ;  /* 0x00000000000779c3 */ /* 0x000e220000002500 */
[----:B------:R-:W-:Y:S01]  /*5960*/  ULDC.64 UR4, c[0x0][0x628] ;  /* 0x00018a0000047ab9 */ /* 0x000fe20000000a00 */
[----:B------:R-:W-:Y:S01]  /*5970*/  ULDC UR6, c[0x0][0x150] ;  /* 0x0000540000067ab9 */ /* 0x000fe20000000800 */
[----:B------:R-:W-:Y:S01]  /*5980*/  ISETP.NE.U32.AND P0, PT, RZ, UR4, PT ;  /* 0x00000004ff007c0c */ /* 0x000fe2000bf05070 */
[----:B------:R-:W-:Y:S01]  /*5990*/  ULDC UR15, c[0x0][0x630] ;  /* 0x00018c00000f7ab9 */ /* 0x000fe20000000800 */
[C---:B------:R-:W-:Y:S02]  /*59a0*/  R2UR UR17, R16.reuse ;  /* 0x00000000101172ca */ /* 0x040fe400000e0000 */
[----:B------:R-:W-:Y:S01]  /*59b0*/  ISETP.NE.AND.EX P0, PT, RZ, UR5, PT, P0 ;  /* 0x00000005ff007c0c */ /* 0x000fe2000bf05300 */
[----:B------:R-:W1:Y:S01]  /*59c0*/  S2UR UR16, SR_CTAID.Y ;  /* 0x00000000001079c3 */ /* 0x000e620000002600 */
[----:B------:R-:W-:Y:S02]  /*59d0*/  R2UR UR12, R16 ;  /* 0x00000000100c72ca */ /* 0x000fe400000e0000 */
[----:B------:R-:W-:-:S02]  /*59e0*/  R2UR UR13, R17 ;  /* 0x00000000110d72ca */ /* 0x000fc400000e0000 */
[----:B0-----:R-:W-:-:S05]  /*59f0*/  I2FP.F32.U32 R0, UR7 ;  /* 0x0000000700007c45 */ /* 0x001fca0008201000 */
[----:B------:R-:W-:Y:S01]  /*5a00*/  FMUL R0, R0, UR6 ;  /* 0x0000000600007c20 */ /* 0x000fe20008400000 */
[----:B------:R-:W-:Y:S01]  /*5a10*/  ULDC UR6, c[0x0][0x154] ;  /* 0x0000550000067ab9 */ /* 0x000fe20000000800 */
[----:B-1----:R-:W-:-:S04]  /*5a20*/  I2FP.F32.U32 R2, UR16 ;  /* 0x0000001000027c45 */ /* 0x002fc80008201000 */
[----:B------:R-:W0:Y:S01]  /*5a30*/  F2I.U32.TRUNC.NTZ R0, R0 ;  /* 0x0000000000007305 */ /* 0x000e22000020f000 */
[----:B------:R-:W-:Y:S01]  /*5a40*/  FMUL R2, R2, UR6 ;  /* 0x0000000602027c20 */ /* 0x000fe20008400000 */
[----:B------:R-:W-:Y:S06]  /*5a50*/  @!P0 BRA `(.L_x_159) ;  /* 0x0000000000308947 */ /* 0x000fec0003800000 */
        /* <DEDUP_REMOVED lines=12> */
.L_x_159:
[----:B------:R-:W-:Y:S01]  /*5b20*/  USHF.R.U64 UR6, UR12, UR15, UR13 ;  /* 0x0000000f0c067299 */ /* 0x000fe2000800120d */
[----:B------:R-:W-:Y:S01]  /*5b30*/  R2UR UR5, R17 ;  /* 0x00000000110572ca */ /* 0x000fe200000e0000 */
[----:B------:R-:W-:Y:S01]  /*5b40*/  USHF.R.U32.HI UR4, URZ, UR15, UR13 ;  /* 0x0000000f3f047299 */ /* 0x000fe2000801160d */
[----:B------:R-:W1:Y:S01]  /*5b50*/  F2I.U32.TRUNC.NTZ R2, R2 ;  /* 0x0000000200027305 */ /* 0x000e62000020f000 */
[----:B------:R-:W-:Y:S01]  /*5b60*/  UIADD3 UR9, UP0, URZ, -UR6, URZ ;  /* 0x800000063f097290 */ /* 0x000fe2000ff1e03f */
[----:B------:R-:W-:Y:S01]  /*5b70*/  ULDC.64 UR10, c[0x0][0x620] ;  /* 0x00018800000a7ab9 */ /* 0x000fe20000000a00 */
[----:B------:R-:W-:Y:S02]  /*5b80*/  ULDC UR14, c[0x0][0x608] ;  /* 0x00018200000e7ab9 */ /* 0x000fe40000000800 */
[----:B------:R-:W-:Y:S01]  /*5b90*/  UIADD3.X UR4, URZ, ~UR4, URZ, UP0, !UPT ;  /* 0x800000043f047290 */ /* 0x000fe200087fe43f */
[----:B------:R-:W-:Y:S01]  /*5ba0*/  ULDC UR15, c[0x0][0x658] ;  /* 0x00019600000f7ab9 */ /* 0x000fe20000000800 */
[----:B------:R-:W-:-:S02]  /*5bb0*/  ULDC UR12, c[0x0][0x144] ;  /* 0x00005100000c7ab9 */ /* 0x000fc40000000800 */
[----:B------:R-:W-:Y:S01]  /*5bc0*/  UIMAD UR8, UR4, UR10, URZ ;  /* 0x0000000a040872a4 */ /* 0x000fe2000f8e023f */
[----:B------:R-:W-:Y:S02]  /*5bd0*/  ULDC UR22, c[0x0][0x148] ;  /* 0x0000520000167ab9 */ /* 0x000fe40000000800 */
[----:B------:R-:W-:Y:S01]  /*5be0*/  UMOV UR4, UR17 ;  /* 0x0000001100047c82 */ /* 0x000fe20008000000 */
[----:B------:R-:W-:Y:S02]  /*5bf0*/  UIMAD UR8, UR9, UR11, UR8 ;  /* 0x0000000b090872a4 */ /* 0x000fe4000f8e0208 */
[----:B------:R-:W-:Y:S01]  /*5c00*/  UIMAD.WIDE.U32 UR4, UR9, UR10, UR4 ;  /* 0x0000000a090472a5 */ /* 0x000fe2000f8e0004 */
[----:B0-----:R-:W-:Y:S01]  /*5c10*/  R2UR UR9, R0 ;  /* 0x00000000000972ca */ /* 0x001fe200000e0000 */
[----:B------:R-:W-:Y:S01]  /*5c20*/  ULDC UR20, c[0x0][0x648] ;  /* 0x0001920000147ab9 */ /* 0x000fe20000000800 */
[----:B-1----:R-:W-:Y:S01]  /*5c30*/  R2UR UR13, R2 ;  /* 0x00000000020d72ca */ /* 0x002fe200000e0000 */
[----:B------:R-:W-:Y:S01]  /*5c40*/  UIADD3 UR8, UR5, UR8, URZ ;  /* 0x0000000805087290 */ /* 0x000fe2000fffe03f */
[----:B------:R-:W-:-:S02]  /*5c50*/  ULDC UR21, c[0x0][0x638] ;  /* 0x00018e0000157ab9 */ /* 0x000fc40000000800 */
[----:B------:R-:W-:Y:S02]  /*5c60*/  ULDC UR5, c[0x0][0x618] ;  /* 0x0001860000057ab9 */ /* 0x000fe40000000800 */
[----:B------:R-:W-:Y:S02]  /*5c70*/  USHF.R.U64 UR10, UR4, UR5, UR8 ;  /* 0x00000005040a7299 */ /* 0x000fe40008001208 */
[----:B------:R-:W-:-:S03]  /*5c80*/  USHF.R.U32.HI UR8, URZ, UR5, UR8 ;  /* 0x000000053f087299 */ /* 0x000fc60008011608 */
[----:B------:R-:W-:Y:S01]  /*5c90*/  ULDC.64 UR4, c[0x0][0x640] ;  /* 0x0001900000047ab9 */ /* 0x000fe20000000a00 */
[----:B------:R-:W-:Y:S01]  /*5ca0*/  USHF.R.U64 UR11, UR10, UR14, UR8 ;  /* 0x0000000e0a0b7299 */ /* 0x000fe20008001208 */
[----:B------:R-:W-:Y:S01]  /*5cb0*/  ISETP.NE.U32.AND P0, PT, RZ, UR4, PT ;  /* 0x00000004ff007c0c */ /* 0x000fe2000bf05070 */
[----:B------:R-:W-:Y:S02]  /*5cc0*/  USHF.R.U32.HI UR8, URZ, UR14, UR8 ;  /* 0x0000000e3f087299 */ /* 0x000fe40008011608 */
[----:B------:R-:W-:Y:S01]  /*5cd0*/  UIADD3 UR9, -UR9, URZ, URZ ;  /* 0x0000003f09097290 */ /* 0x000fe2000fffe13f */
[----:B------:R-:W-:Y:S01]  /*5ce0*/  ISETP.NE.AND.EX P0, PT, RZ, UR5, PT, P0 ;  /* 0x00000005ff007c0c */ /* 0x000fe2000bf05300 */
[----:B------:R-:W-:Y:S02]  /*5cf0*/  USHF.R.U64 UR17, UR11, UR15, UR8 ;  /* 0x0000000f0b117299 */ /* 0x000fe40008001208 */
[----:B------:R-:W-:Y:S02]  /*5d00*/  UIADD3 UR18, -UR13, URZ, URZ ;  /* 0x0000003f0d127290 */ /* 0x000fe4000fffe13f */
[----:B------:R-:W-:-:S02]  /*5d10*/  USHF.R.U32.HI UR15, URZ, UR15, UR8 ;  /* 0x0000000f3f0f7299 */ /* 0x000fc40008011608 */
[----:B------:R-:W-:Y:S01]  /*5d20*/  UIMAD UR19, UR12, UR9, UR7 ;  /* 0x000000090c1372a4 */ /* 0x000fe2000f8e0207 */
[----:B------:R-:W-:-:S05]  /*5d30*/  UMOV UR14, UR17 ;  /* 0x00000011000e7c82 */ /* 0x000fca0008000000 */
[----:B------:R-:W-:Y:S06]  /*5d40*/  @!P0 BRA `(.L_x_160) ;  /* 0x0000000000288947 */ /* 0x000fec0003800000 */
        /* <DEDUP_REMOVED lines=10> */
.L_x_160:
        /* <DEDUP_REMOVED lines=9> */
[----:B------:R-:W-:Y:S01]  /*5e80*/  UIMAD UR5, UR7, UR21, UR17 ;  /* 0x00000015070572a4 */ /* 0x000fe2000f8e0211 */
[----:B------:R-:W-:Y:S02]  /*5e90*/  ULDC UR8, c[0x0][0x600] ;  /* 0x0001800000087ab9 */ /* 0x000fe40000000800 */
[----:B------:R-:W-:Y:S01]  /*5ea0*/  ULDC UR7, c[0x0][0x610] ;  /* 0x0001840000077ab9 */ /* 0x000fe20000000800 */
[----:B------:R-:W-:Y:S02]  /*5eb0*/  UIMAD UR5, UR5, UR8, UR10 ;  /* 0x00000008050572a4 */ /* 0x000fe4000f8e020a */
[----:B------:R-:W-:-:S04]  /*5ec0*/  UIMAD UR4, UR4, UR7, UR19 ;  /* 0x00000007040472a4 */ /* 0x000fc8000f8e0213 */
[----:B------:R-:W-:Y:S02]  /*5ed0*/  USEL UR7, UR5, UR4, !UP0 ;  /* 0x0000000405077287 */ /* 0x000fe4000c000000 */
[----:B------:R-:W-:-:S04]  /*5ee0*/  USEL UR4, UR4, UR5, !UP0 ;  /* 0x0000000504047287 */ /* 0x000fc8000c000000 */
[----:B------:R-:W-:Y:S02]  /*5ef0*/  IMAD.U32 R2, RZ, RZ, UR7 ;  /* 0x00000007ff027e24 */ /* 0x000fe4000f8e00ff */
[----:B------:R-:W-:-:S07]  /*5f00*/  IMAD.U32 R18, RZ, RZ, UR4 ;  /* 0x00000004ff127e24 */ /* 0x000fce000f8e00ff */
.L_x_158:
[----:B------:R-:W-:Y:S01]  /*5f10*/  UIADD3 UR45, UR36, UR45, URZ ;  /* 0x0000002d242d7290 */ /* 0x000fe2000fffe03f */
[----:B------:R-:W-:Y:S02]  /*5f20*/  LOP3.LUT P0, RZ, R0, 0xff, RZ, 0xc0, !PT ;  /* 0x000000ff00ff7812 */ /* 0x000fe4000780c0ff */
[----:B------:R-:W-:Y:S01]  /*5f30*/  LOP3.LUT R98, R98, 0x1, RZ, 0x3c, !PT ;  /* 0x0000000162627812 */ /* 0x000fe200078e3cff */
[----:B------:R-:W-:Y:S02]  /*5f40*/  USHF.R.U32.HI UR4, URZ, 0x2, UR45 ;  /* 0x000000023f047899 */ /* 0x000fe4000801162d */
[----:B------:R-:W-:Y:S02]  /*5f50*/  UISETP.GT.U32.AND UP0, UPT, UR45, 0x3, UPT ;  /* 0x000000032d00788c */ /* 0x000fe4000bf04070 */
[----:B------:R-:W-:Y:S02]  /*5f60*/  ULOP3.LUT UR4, UR4, 0x1, URZ, 0xc0, !UPT ;  /* 0x0000000104047892 */ /* 0x000fe4000f8ec03f */
[----:B------:R-:W-:-:S02]  /*5f70*/  UISETP.LT.U32.AND UP0, UPT, UR36, 0x4, UP0 ;  /* 0x000000042400788c */ /* 0x000fc40008701070 */
[----:B------:R-:W-:Y:S02]  /*5f80*/  UISETP.NE.U32.AND UP1, UPT, UR4, 0x1, UPT ;  /* 0x000000010400788c */ /* 0x000fe4000bf25070 */
[----:B------:R-:W-:Y:S02]  /*5f90*/  USEL UR5, URZ, 0x1, !UP0 ;  /* 0x000000013f057887 */ /* 0x000fe4000c000000 */
[----:B------:R-:W-:Y:S02]  /*5fa0*/  UISETP.GT.U32.AND UP1, UPT, UR36, 0x3, !UP1 ;  /* 0x000000032400788c */ /* 0x000fe4000cf24070 */
[----:B------:R-:W-:Y:S02]  /*5fb0*/  ULOP3.LUT UR45, UR45, 0x3, URZ, 0xc0, !UPT ;  /* 0x000000032d2d7892 */ /* 0x000fe4000f8ec03f */
[----:B------:R-:W-:-:S04]  /*5fc0*/  USEL UR4, URZ, 0x1, !UP1 ;  /* 0x000000013f047887 */ /* 0x000fc8000c800000 */
[----:B------:R-:W-:Y:S01]  /*5fd0*/  ULOP3.LUT UR48, UR4, UR48, UR5, 0x96, !UPT ;  /* 0x0000003004307292 */ /* 0x000fe2000f8e9605 */
[----:B------:R-:W-:Y:S11]  /*5fe0*/  @P0 BRA `(.L_x_161) ;  /* 0xffffffb4008c0947 */ /* 0x000ff6000383ffff */
[----:B------:R-:W-:Y:S05]  /*5ff0*/  EXIT ;  /* 0x000000000000794d */ /* 0x000fea0003800000 */
.L_x_12:
[----:B------:R-:W-:-:S08]  /*6000*/  ISETP.NE.AND P0, PT, RZ, UR8, PT ;  /* 0x00000008ff007c0c */ /* 0x000fd0000bf05270 */
[----:B-----5:R-:W0:-:S00]  /*6010*/  USETMAXREG.DEALLOC.CTAPOOL 0x28 ;  /* 0x00000028000079c8 */ /* 0x020e0000080e0500 */
[----:B------:R-:W-:Y:S05]  /*6020*/  @P0 EXIT ;  /* 0x000000000000094d */ /* 0x000fea0003800000 */
[----:B0-----:R-:W-:Y:S01]  /*6030*/  LOP3.LUT P0, RZ, R0, 0xff, RZ, 0xc0, !PT ;  /* 0x000000ff00ff7812 */ /* 0x001fe2000780c0ff */
[----:B------:R-:W-:Y:S02]  /*6040*/  IMAD.MOV.U32 R8, RZ, RZ, 0x1 ;  /* 0x00000001ff087424 */ /* 0x000fe400078e00ff */
[----:B------:R-:W-:-:S10]  /*6050*/  IMAD.MOV.U32 R0, RZ, RZ, RZ ;  /* 0x000000ffff007224 */ /* 0x000fd400078e00ff */
[----:B------:R-:W-:Y:S05]  /*6060*/  @!P0 BRA `(.L_x_162) ;  /* 0x0000000c00448947 */ /* 0x000fea0003800000 */
[----:B------:R-:W-:Y:S01]  /*6070*/  LOP3.LUT P0, RZ, R4, 0x1f, RZ, 0xc0, !PT ;  /* 0x0000001f04ff7812 */ /* 0x000fe2000780c0ff */
[----:B------:R-:W-:Y:S01]  /*6080*/  ULDC UR5, c[0x0][0x658] ;  /* 0x0001960000057ab9 */ /* 0x000fe20000000800 */
[----:B------:R-:W-:Y:S01]  /*6090*/  UMOV UR6, 0xffffffff ;  /* 0xffffffff00067882 */ /* 0x000fe20000000000 */
[----:B------:R-:W-:Y:S01]  /*60a0*/  BSSY B0, `(.L_x_162) ;  /* 0x00000cd000007945 */ /* 0x000fe20003800000 */
[----:B------:R-:W-:Y:S01]  /*60b0*/  USHF.L.U32 UR6, UR6, UR5, URZ ;  /* 0x0000000506067299 */ /* 0x000fe2000800063f */
[C---:B------:R-:W-:Y:S01]  /*60c0*/  ISETP.NE.AND P3, PT, R3.reuse, RZ, PT ;  /* 0x000000ff0300720c */ /* 0x040fe20003f65270 */
[----:B------:R-:W-:Y:S01]  /*60d0*/  IMAD.MOV.U32 R9, RZ, RZ, 0x1 ;  /* 0x00000001ff097424 */ /* 0x000fe200078e00ff */
[----:B------:R-:W-:Y:S01]  /*60e0*/  ISETP.NE.OR P0, PT, R3, RZ, !P0 ;  /* 0x000000ff0300720c */ /* 0x000fe20004705670 */
[----:B------:R-:W-:Y:S01]  /*60f0*/  IMAD.MOV.U32 R8, RZ, RZ, 0x1 ;  /* 0x00000001ff087424 */ /* 0x000fe200078e00ff */
[----:B------:R-:W-:Y:S01]  /*6100*/  ULDC UR4, c[0x0][0x600] ;  /* 0x0001800000047ab9 */ /* 0x000fe20000000800 */
[----:B------:R-:W-:Y:S01]  /*6110*/  IMAD.MOV.U32 R0, RZ, RZ, RZ ;  /* 0x000000ffff007224 */ /* 0x000fe200078e00ff */
[----:B------:R-:W-:Y:S01]  /*6120*/  UMOV UR7, 0x1 ;  /* 0x0000000100077882 */ /* 0x000fe20000000000 */
[----:B------:R-:W-:-:S02]  /*6130*/  UIADD3 UR21, UR37, 0x1, URZ ;  /* 0x0000000125157890 */ /* 0x000fc4000fffe03f */
[----:B------:R-:W-:Y:S02]  /*6140*/  ULOP3.LUT UR13, UR40, 0x2, URZ, 0xfc, !UPT ;  /* 0x00000002280d7892 */ /* 0x000fe4000f8efc3f */
[----:B------:R-:W-:Y:S02]  /*6150*/  UIADD3 UR4, UR4, -0x1, URZ ;  /* 0xffffffff04047890 */ /* 0x000fe4000fffe03f */
[----:B------:R-:W-:Y:S02]  /*6160*/  USHF.L.U32 UR5, UR7, UR5, URZ ;  /* 0x0000000507057299 */ /* 0x000fe4000800063f */
[----:B------:R-:W-:Y:S01]  /*6170*/  ULOP3.LUT UR6, URZ, UR6, URZ, 0x33, !UPT ;  /* 0x000000063f067292 */ /* 0x000fe2000f8e333f */
[----:B------:R-:W-:-:S11]  /*6180*/  ULDC.64 UR30, c[0x0][0x198] ;  /* 0x00006600001e7ab9 */ /* 0x000fd60000000a00 */
.L_x_174:
[----:B------:R-:W-:-:S03]  /*6190*/  UMOV UR7, 0xffffffff ;  /* 0xffffffff00077882 */ /* 0x000fc60000000000 */
[----:B------:R-:W-:Y:S05]  /*61a0*/  BRA.DIV UR7, `(.L_x_163) ;  /* 0x00000012070c7947 */ /* 0x000fea000b800000 */
[----:B------:R-:W-:-:S13]  /*61b0*/  ELECT P6, URZ, PT ;  /* 0x00000000003f782f */ /* 0x000fda00038c0000 */
.L_x_187:
[----:B------:R-:W0:Y:S01]  /*61c0*/  LDC R3, c[0x0][0x28c] ;  /* 0x0000a300ff037b82 */ /* 0x000e220000000800 */
[----:B------:R-:W-:Y:S01]  /*61d0*/  BSSY B1, `(.L_x_164) ;  /* 0x0000044000017945 */ /* 0x000fe20003800000 */
[----:B0-----:R-:W-:-:S13]  /*61e0*/  ISETP.LT.OR P6, PT, R3, 0x1, !P6 ;  /* 0x000000010300780c */ /* 0x001fda00077c1670 */
[----:B------:R-:W-:Y:S05]  /*61f0*/  @P6 BRA `(.L_x_165) ;  /* 0x0000000400046947 */ /* 0x000fea0003800000 */
[----:B------:R-:W-:Y:S02]  /*6200*/  IMAD.SHL.U32 R6, R2, 0x80, RZ ;  /* 0x0000008002067824 */ /* 0x000fe400078e00ff */
[----:B------:R-:W-:Y:S02]  /*6210*/  IMAD.SHL.U32 R18, R18, 0x40, RZ ;  /* 0x0000004012127824 */ /* 0x000fe400078e00ff */
[----:B------:R-:W-:Y:S02]  /*6220*/  IMAD.MOV.U32 R11, RZ, RZ, RZ ;  /* 0x000000ffff0b7224 */ /* 0x000fe400078e00ff */
[----:B------:R-:W-:Y:S02]  /*6230*/  IMAD.U32 R12, RZ, RZ, UR21 ;  /* 0x00000015ff0c7e24 */ /* 0x000fe4000f8e00ff */
[----:B------:R-:W-:Y:S02]  /*6240*/  IMAD.MOV.U32 R2, RZ, RZ, R8 ;  /* 0x000000ffff027224 */ /* 0x000fe400078e0008 */
[----:B------:R-:W-:-:S07]  /*6250*/  IMAD.MOV.U32 R3, RZ, RZ, R0 ;  /* 0x000000ffff037224 */ /* 0x000fce00078e0000 */
.L_x_169:
[----:B------:R-:W0:Y:S01]  /*6260*/  S2R R5, SR_CgaCtaId ;  /* 0x0000000000057919 */ /* 0x000e220000008800 */
[----:B------:R-:W-:-:S04]  /*6270*/  MOV R4, 0x400 ;  /* 0x0000040000047802 */ /* 0x000fc80000000f00 */
[----:B0-----:R-:W-:Y:S02]  /*6280*/  LEA R10, R5, R4, 0x18 ;  /* 0x00000004050a7211 */ /* 0x001fe400078ec0ff */
[----:B------:R-:W-:Y:S01]  /*6290*/  SHF.L.U32 R4, R2, 0x1f, RZ ;  /* 0x0000001f02047819 */ /* 0x000fe200000006ff */
[----:B------:R-:W0:Y:S02]  /*62a0*/  @!P3 LDC R5, c[0x0][0x500] ;  /* 0x00014000ff05bb82 */ /* 0x000e240000000800 */
[----:B------:R-:W-:-:S04]  /*62b0*/  IMAD R7, R3, 0x8, R10 ;  /* 0x0000000803077824 */ /* 0x000fc800078e020a */
[----:B------:R-:W1:Y:S02]  /*62c0*/  SYNCS.PHASECHK.TRANS64.TRYWAIT P1, [R7+URZ+0x20], R4 ;  /* 0x00002004070075a7 */ /* 0x000e64000802017f */
[----:B-1----:R-:W-:Y:S05]  /*62d0*/  @!P1 BRA `(.L_x_166) ;  /* 0x0000000c00e09947 */ /* 0x002fea0003800000 */
.L_x_188:
[----:B------:R-:W-:Y:S01]  /*62e0*/  UPRMT UR7, UR13, 0x9910, URZ ;  /* 0x000099100d077896 */ /* 0x000fe2000800003f */
[----:B0-----:R0:W-:Y:S03]  /*62f0*/  @!P3 SYNCS.ARRIVE.TRANS64 RZ, [R7+URZ], R5 ;  /* 0x0000000507ffb9a7 */ /* 0x0011e6000800003f */
[----:B------:R-:W-:-:S06]  /*6300*/  UISETP.NE.AND UP0, UPT, UR7, 0x2, UPT ;  /* 0x000000020700788c */ /* 0x000fcc000bf05270 */
[----:B------:R-:W-:-:S13]  /*6310*/  PLOP3.LUT P1, PT, PT, PT, UP0, 0x80, 0x0 ;  /* 0x000000000000781c */ /* 0x000fda0003f2f008 */
[----:B0-----:R-:W-:Y:S05]  /*6320*/  @P1 BRA `(.L_x_167) ;  /* 0x0000000000041947 */ /* 0x001fea0003800000 */
[----:B------:R-:W-:Y:S01]  /*6330*/  BPT.TRAP 0x1 ;  /* 0x000000040000795c */ /* 0x000fe20000300000 */
.L_x_167:
[----:B------:R-:W-:Y:S05]  /*6340*/  @P0 BRA `(.L_x_168) ;  /* 0x0000000000040947 */ /* 0x000fea0003800000 */
[----:B------:R-:W-:Y:S01]  /*6350*/  BPT.TRAP 0x1 ;  /* 0x000000040000795c */ /* 0x000fe20000300000 */
.L_x_168:
[--C-:B-1----:R-:W-:Y:S01]  /*6360*/  IMAD R4, R3, 0x4000, R10.reuse ;  /* 0x0000400003047824 */ /* 0x102fe200078e020a */
[----:B------:R-:W-:Y:S01]  /*6370*/  R2UR UR34, R11 ;  /* 0x000000000b2272ca */ /* 0x000fe200000e0000 */
[----:B------:R-:W-:Y:S01]  /*6380*/  IMAD R10, R3, 0x8000, R10 ;  /* 0x00008000030a7824 */ /* 0x000fe200078e020a */
[----:B------:R-:W-:Y:S01]  /*6390*/  R2UR UR33, R7 ;  /* 0x00000000072172ca */ /* 0x000fe200000e0000 */
[----:B------:R-:W-:Y:S01]  /*63a0*/  VIADD R12, R12, 0xffffffff ;  /* 0xffffffff0c0c7836 */ /* 0x000fe20000000000 */
[----:B------:R-:W-:Y:S01]  /*63b0*/  R2UR UR24, R4 ;  /* 0x00000000041872ca */ /* 0x000fe200000e0000 */
[----:B------:R-:W-:Y:S01]  /*63c0*/  UIADD3 UR14, UP0, UR30, 0xf0, URZ ;  /* 0x000000f01e0e7890 */ /* 0x000fe2000ff1e03f */
[----:B------:R-:W-:Y:S01]  /*63d0*/  R2UR UR8, R10 ;  /* 0x000000000a0872ca */ /* 0x000fe200000e0000 */
[----:B------:R-:W-:Y:S01]  /*63e0*/  UIADD3 UR42, UP1, UR30, 0x1f0, URZ ;  /* 0x000001f01e2a7890 */ /* 0x000fe2000ff3e03f */
[----:B------:R-:W-:Y:S01]  /*63f0*/  R2UR UR36, R19 ;  /* 0x00000000132472ca */ /* 0x000fe200000e0000 */
[----:B------:R-:W-:Y:S01]  /*6400*/  UIADD3.X UR15, URZ, UR31, URZ, UP0, !UPT ;  /* 0x0000001f3f0f7290 */ /* 0x000fe200087fe43f */
[----:B------:R-:W-:Y:S01]  /*6410*/  R2UR UR35, R18 ;  /* 0x00000000122372ca */ /* 0x000fe200000e0000 */
[----:B------:R-:W-:Y:S01]  /*6420*/  UIADD3.X UR43, URZ, UR31, URZ, UP1, !UPT ;  /* 0x0000001f3f2b7290 */ /* 0x000fe20008ffe43f */
[----:B------:R-:W-:Y:S01]  /*6430*/  R2UR UR19, R6 ;  /* 0x00000000061372ca */ /* 0x000fe200000e0000 */
[----:B------:R-:W-:Y:S01]  /*6440*/  UIADD3 UR26, UR34, 0x20, URZ ;  /* 0x00000020221a7890 */ /* 0x000fe2000fffe03f */
[----:B------:R-:W-:Y:S01]  /*6450*/  ISETP.GT.AND P2, PT, R12, 0x1, PT ;  /* 0x000000010c00780c */ /* 0x000fe20003f44270 */
[----:B------:R-:W-:Y:S01]  /*6460*/  VIADD R3, R3, 0x1 ;  /* 0x0000000103037836 */ /* 0x000fe20000000000 */
[----:B------:R-:W-:Y:S01]  /*6470*/  UMOV UR22, 0x0 ;  /* 0x0000000000167882 */ /* 0x000fe20000000000 */
[----:B------:R-:W-:Y:S01]  /*6480*/  UIADD3 UR32, UR24, 0x180, URZ ;  /* 0x0000018018207890 */ /* 0x000fe2000fffe03f */
[----:B------:R-:W-:Y:S01]  /*6490*/  VIADD R11, R11, 0x40 ;  /* 0x000000400b0b7836 */ /* 0x000fe20000000000 */
[----:B------:R-:W-:Y:S01]  /*64a0*/  UIADD3 UR24, UR24, 0x2180, URZ ;  /* 0x0000218018187890 */ /* 0x000fe2000fffe03f */
[----:B------:R-:W-:Y:S01]  /*64b0*/  ISETP.NE.AND P1, PT, R3, 0x4, PT ;  /* 0x000000040300780c */ /* 0x000fe20003f25270 */
[----:B------:R-:W-:-:S02]  /*64c0*/  UIADD3 UR16, UR8, 0x10180, URZ ;  /* 0x0001018008107890 */ /* 0x000fc4000fffe03f */
[----:B------:R-:W-:Y:S01]  /*64d0*/  UIADD3 UR8, UR8, 0x14180, URZ ;  /* 0x0001418008087890 */ /* 0x000fe2000fffe03f */
[----:B------:R-:W-:Y:S01]  /*64e0*/  SEL R5, RZ, 0x1, P1 ;  /* 0x00000001ff057807 */ /* 0x000fe20000800000 */
[----:B------:R-:W-:Y:S01]  /*64f0*/  UMOV UR23, 0x10000000 ;  /* 0x1000000000177882 */ /* 0x000fe20000000000 */
[----:B------:R-:W-:Y:S01]  /*6500*/  UMOV UR25, UR33 ;  /* 0x0000002100197c82 */ /* 0x000fe20008000000 */
[----:B------:R-:W-:Y:S01]  /*6510*/  UMOV UR28, UR36 ;  /* 0x00000024001c7c82 */ /* 0x000fe20008000000 */
[----:B------:R-:W-:Y:S01]  /*6520*/  UMOV UR27, UR35 ;  /* 0x00000023001b7c82 */ /* 0x000fe20008000000 */
[----:B------:R-:W-:Y:S01]  /*6530*/  UMOV UR17, UR33 ;  /* 0x0000002100117c82 */ /* 0x000fe20008000000 */
[----:B------:R-:W-:Y:S01]  /*6540*/  UMOV UR18, UR34 ;  /* 0x0000002200127c82 */ /* 0x000fe20008000000 */
[----:B------:R-:W-:Y:S01]  /*6550*/  UMOV UR20, UR36 ;  /* 0x0000002400147c82 */ /* 0x000fe20008000000 */
[----:B------:R0:W-:Y:S01]  /*6560*/  UTMALDG.3D [UR32], [UR14], desc[UR22] ;  /* 0x000016200e0075b4 */ /* 0x0001e20008011000 */
[----:B------:R-:W-:Y:S01]  /*6570*/  UMOV UR9, UR33 ;  /* 0x0000002100097c82 */ /* 0x000fe20008000000 */
[----:B------:R-:W-:Y:S01]  /*6580*/  UMOV UR11, UR19 ;  /* 0x00000013000b7c82 */ /* 0x000fe20008000000 */
[----:B------:R-:W-:Y:S01]  /*6590*/  UMOV UR12, UR36 ;  /* 0x00000024000c7c82 */ /* 0x000fe20008000000 */
[----:B------:R-:W-:Y:S01]  /*65a0*/  UMOV UR10, UR26 ;  /* 0x0000001a000a7c82 */ /* 0x000fe20008000000 */
[----:B------:R-:W-:-:S02]  /*65b0*/  LOP3.LUT R2, R2, R5, RZ, 0x3c, !PT ;  /* 0x0000000502027212 */ /* 0x000fc400078e3cff */
[----:B------:R-:W-:Y:S01]  /*65c0*/  SEL R3, R3, RZ, P1 ;  /* 0x000000ff03037207 */ /* 0x000fe20000800000 */
[----:B------:R0:W-:Y:S01]  /*65d0*/  UTMALDG.3D [UR24], [UR14], desc[UR22] ;  /* 0x000016180e0075b4 */ /* 0x0001e20008011000 */
[----:B------:R0:W-:Y:S01]  /*65e0*/  UTMALDG.3D [UR16], [UR42], desc[UR22] ;  /* 0x000016102a0075b4 */ /* 0x0001e20008011000 */
[----:B------:R0:W-:Y:S02]  /*65f0*/  UTMALDG.3D [UR8], [UR42], desc[UR22] ;  /* 0x000016082a0075b4 */ /* 0x0001e40008011000 */
[----:B0-----:R-:W-:Y:S05]  /*6600*/  @P2 BRA `(.L_x_169) ;  /* 0xfffffffc00142947 */ /* 0x001fea000383ffff */
.L_x_165:
[----:B------:R-:W-:Y:S05]  /*6610*/  BSYNC B1 ;  /* 0x0000000000017941 */ /* 0x000fea0003800000 */
.L_x_164:
[----:B------:R-:W-:Y:S01]  /*6620*/  LOP3.LUT P4, RZ, R9, 0xff, RZ, 0xc0, !PT ;  /* 0x000000ff09ff7812 */ /* 0x000fe2000788c0ff */
[----:B------:R-:W-:Y:S01]  /*6630*/  VIADD R0, R0, UR37 ;  /* 0x0000002500007c36 */ /* 0x000fe20008000000 */
[----:B------:R-:W-:Y:S01]  /*6640*/  ULDC.64 UR8, c[0x0][0x650] ;  /* 0x0001940000087ab9 */ /* 0x000fe20000000a00 */
[----:B------:R-:W-:Y:S01]  /*6650*/  BSSY B1, `(.L_x_170) ;  /* 0x000006f000017945 */ /* 0x000fe20003800000 */
[----:B------:R-:W-:Y:S01]  /*6660*/  IMAD.MOV.U32 R18, RZ, RZ, -0x1 ;  /* 0xffffffffff127424 */ /* 0x000fe200078e00ff */
[----:B------:R-:W-:Y:S01]  /*6670*/  PRMT R9, RZ, 0x7610, R9 ;  /* 0x00007610ff097816 */ /* 0x000fe20000000009 */
[----:B------:R-:W-:Y:S01]  /*6680*/  IMAD.MOV.U32 R19, RZ, RZ, -0x1 ;  /* 0xffffffffff137424 */ /* 0x000fe200078e00ff */
[C---:B------:R-:W-:Y:S02]  /*6690*/  ISETP.GT.U32.AND P1, PT, R0.reuse, 0x3, PT ;  /* 0x000000030000780c */ /* 0x040fe40003f24070 */
[----:B------:R-:W-:Y:S02]  /*66a0*/  SHF.R.U32.HI R2, RZ, 0x2, R0 ;  /* 0x00000002ff027819 */ /* 0x000fe40000011600 */
[----:B------:R-:W-:-:S02]  /*66b0*/  LOP3.LUT R0, R0, 0x3, RZ, 0xc0, !PT ;  /* 0x0000000300007812 */ /* 0x000fc400078ec0ff */
[----:B------:R-:W0:Y:S01]  /*66c0*/  @P4 S2R R4, SR_CgaCtaId ;  /* 0x0000000000044919 */ /* 0x000e220000008800 */
[----:B------:R-:W-:Y:S02]  /*66d0*/  @P4 MOV R3, 0x400 ;  /* 0x0000040000034802 */ /* 0x000fe40000000f00 */
[----:B------:R-:W-:-:S04]  /*66e0*/  LOP3.LUT R2, R2, 0x1, RZ, 0xc0, !PT ;  /* 0x0000000102027812 */ /* 0x000fc800078ec0ff */
[----:B------:R-:W-:Y:S02]  /*66f0*/  ISETP.NE.U32.AND P2, PT, R2, 0x1, PT ;  /* 0x000000010200780c */ /* 0x000fe40003f45070 */
[----:B0-----:R-:W-:Y:S01]  /*6700*/  @P4 LEA R3, R4, R3, 0x18 ;  /* 0x0000000304034211 */ /* 0x001fe200078ec0ff */
[----:B------:R-:W-:-:S03]  /*6710*/  IMAD.U32 R4, RZ, RZ, UR37 ;  /* 0x00000025ff047e24 */ /* 0x000fc6000f8e00ff */
[----:B------:R0:W-:Y:S01]  /*6720*/  @P4 SYNCS.ARRIVE.TRANS64.A1T0 RZ, [R3+URZ+0x78], RZ ;  /* 0x000078ff03ff49a7 */ /* 0x0001e2000810003f */
[----:B------:R-:W-:Y:S02]  /*6730*/  IADD3 R16, P4, R16, UR52, RZ ;  /* 0x0000003410107c10 */ /* 0x000fe4000ff9e0ff */
[----:B------:R-:W-:Y:S02]  /*6740*/  ISETP.LT.U32.AND P1, PT, R4, 0x4, P1 ;  /* 0x000000040400780c */ /* 0x000fe40000f21070 */
[----:B------:R-:W-:Y:S02]  /*6750*/  IADD3.X R17, R17, UR39, RZ, P4, !PT ;  /* 0x0000002711117c10 */ /* 0x000fe4000a7fe4ff */
[----:B------:R-:W-:Y:S02]  /*6760*/  ISETP.GE.U32.AND P4, PT, R16, UR8, PT ;  /* 0x0000000810007c0c */ /* 0x000fe4000bf86070 */
[----:B0-----:R-:W-:Y:S02]  /*6770*/  SEL R3, RZ, 0x1, !P1 ;  /* 0x00000001ff037807 */ /* 0x001fe40004800000 */
[----:B------:R-:W-:-:S02]  /*6780*/  ISETP.GE.U32.AND.EX P1, PT, R17, UR9, PT, P4 ;  /* 0x0000000911007c0c */ /* 0x000fc4000bf26140 */
[----:B------:R-:W-:-:S04]  /*6790*/  ISETP.GT.U32.AND P2, PT, R4, 0x3, !P2 ;  /* 0x000000030400780c */ /* 0x000fc80005744070 */
[----:B------:R-:W-:-:S04]  /*67a0*/  SEL R2, RZ, 0x1, !P2 ;  /* 0x00000001ff027807 */ /* 0x000fc80005000000 */
[--C-:B------:R-:W-:Y:S01]  /*67b0*/  LOP3.LUT R8, R2, R8, R3.reuse, 0x96, !PT ;  /* 0x0000000802087212 */ /* 0x100fe200078e9603 */
[----:B------:R-:W-:Y:S01]  /*67c0*/  IMAD.MOV.U32 R2, RZ, RZ, -0x1 ;  /* 0xffffffffff027424 */ /* 0x000fe200078e00ff */
[----:B------:R-:W-:Y:S01]  /*67d0*/  PRMT R3, RZ, 0x7610, R3 ;  /* 0x00007610ff037816 */ /* 0x000fe20000000003 */
[----:B------:R-:W-:Y:S06]  /*67e0*/  @P1 BRA `(.L_x_171) ;  /* 0x0000000400541947 */ /* 0x000fec0003800000 */
[----:B------:R-:W0:Y:S01]  /*67f0*/  S2UR UR7, SR_CTAID.X ;  /* 0x00000000000779c3 */ /* 0x000e220000002500 */
[----:B------:R-:W-:Y:S01]  /*6800*/  ULDC.64 UR8, c[0x0][0x628] ;  /* 0x00018a0000087ab9 */ /* 0x000fe20000000a00 */
[----:B------:R-:W-:Y:S01]  /*6810*/  ULDC UR10, c[0x0][0x150] ;  /* 0x00005400000a7ab9 */ /* 0x000fe20000000800 */
[----:B------:R-:W-:Y:S01]  /*6820*/  ISETP.NE.U32.AND P1, PT, RZ, UR8, PT ;  /* 0x00000008ff007c0c */ /* 0x000fe2000bf25070 */
[----:B------:R-:W-:Y:S01]  /*6830*/  ULDC UR11, c[0x0][0x630] ;  /* 0x00018c00000b7ab9 */ /* 0x000fe20000000800 */
[----:B------:R-:W-:Y:S01]  /*6840*/  ULDC UR14, c[0x0][0x154] ;  /* 0x00005500000e7ab9 */ /* 0x000fe20000000800 */
[----:B------:R-:W-:Y:S01]  /*6850*/  IMAD.MOV.U32 R2, RZ, RZ, R16 ;  /* 0x000000ffff027224 */ /* 0x000fe200078e0010 */
[----:B------:R-:W-:Y:S01]  /*6860*/  ISETP.NE.AND.EX P1, PT, RZ, UR9, PT, P1 ;  /* 0x00000009ff007c0c */ /* 0x000fe2000bf25310 */
[----:B------:R-:W1:Y:S01]  /*6870*/  S2UR UR12, SR_CTAID.Y ;  /* 0x00000000000c79c3 */ /* 0x000e620000002600 */
[----:B0-----:R-:W-:-:S05]  /*6880*/  I2FP.F32.U32 R3, UR7 ;  /* 0x0000000700037c45 */ /* 0x001fca0008201000 */
[----:B------:R-:W-:Y:S01]  /*6890*/  FMUL R10, R3, UR10 ;  /* 0x0000000a030a7c20 */ /* 0x000fe20008400000 */
[----:B------:R-:W-:-:S05]  /*68a0*/  IMAD.MOV.U32 R3, RZ, RZ, R17 ;  /* 0x000000ffff037224 */ /* 0x000fca00078e0011 */
[----:B------:R-:W-:Y:S05]  /*68b0*/  @!P1 BRA `(.L_x_172) ;  /* 0x0000000000289947 */ /* 0x000fea0003800000 */
[----:B------:R-:W-:Y:S02]  /*68c0*/  ULDC UR10, c[0x0][0x634] ;  /* 0x00018d00000a7ab9 */ /* 0x000fe40000000800 */
[----:B------:R-:W-:-:S05]  /*68d0*/  IADD3 R7, P1, R16, UR10, RZ ;  /* 0x0000000a10077c10 */ /* 0x000fca000ff3e0ff */
[----:B------:R-:W-:-:S04]  /*68e0*/  IMAD.X R11, RZ, RZ, R17, P1 ;  /* 0x000000ffff0b7224 */ /* 0x000fc800008e0611 */
[----:B------:R-:W-:-:S04]  /*68f0*/  IMAD.WIDE.U32 R4, R11, UR8, RZ ;  /* 0x000000080b047c25 */ /* 0x000fc8000f8e00ff */
[----:B------:R-:W-:-:S04]  /*6900*/  IMAD.WIDE.U32 R4, P1, R7, UR9, R4 ;  /* 0x0000000907047c25 */ /* 0x000fc8000f820004 */
[----:B------:R-:W-:-:S04]  /*6910*/  IMAD.WIDE.U32 R6, R7, UR8, RZ ;  /* 0x0000000807067c25 */ /* 0x000fc8000f8e00ff */
[----:B------:R-:W-:Y:S01]  /*6920*/  IMAD.X R3, RZ, RZ, RZ, P1 ;  /* 0x000000ffff037224 */ /* 0x000fe200008e06ff */
[----:B------:R-:W-:Y:S01]  /*6930*/  IADD3 RZ, P1, R7, R4, RZ ;  /* 0x0000000407ff7210 */ /* 0x000fe20007f3e0ff */
[----:B------:R-:W-:-:S04]  /*6940*/  IMAD.MOV.U32 R2, RZ, RZ, R5 ;  /* 0x000000ffff027224 */ /* 0x000fc800078e0005 */
[----:B------:R-:W-:-:S08]  /*6950*/  IMAD.WIDE.U32.X R2, R11, UR9, R2, P1 ;  /* 0x000000090b027c25 */ /* 0x000fd000088e0402 */
.L_x_172:
[--C-:B------:R-:W-:Y:S01]  /*6960*/  SHF.R.U64 R19, R2, UR11, R3.reuse ;  /* 0x0000000b02137c19 */ /* 0x100fe20008001203 */
[----:B------:R-:W0:Y:S01]  /*6970*/  F2I.U32.TRUNC.NTZ R10, R10 ;  /* 0x0000000a000a7305 */ /* 0x000e22000020f000 */
[----:B------:R-:W-:Y:S01]  /*6980*/  SHF.R.U32.HI R2, RZ, UR11, R3 ;  /* 0x0000000bff027c19 */ /* 0x000fe20008011603 */
[----:B------:R-:W-:Y:S01]  /*6990*/  ULDC.64 UR8, c[0x0][0x620] ;  /* 0x0001880000087ab9 */ /* 0x000fe20000000a00 */
[----:B------:R-:W-:Y:S01]  /*69a0*/  IADD3 R5, P1, RZ, -R19, RZ ;  /* 0x80000013ff057210 */ /* 0x000fe20007f3e0ff */
[----:B------:R-:W2:Y:S01]  /*69b0*/  LDC R15, c[0x0][0x610] ;  /* 0x00018400ff0f7b82 */ /* 0x000ea20000000800 */
[----:B-1----:R-:W-:Y:S01]  /*69c0*/  I2FP.F32.U32 R4, UR12 ;  /* 0x0000000c00047c45 */ /* 0x002fe20008201000 */
[----:B------:R-:W-:Y:S01]  /*69d0*/  ULDC UR11, c[0x0][0x658] ;  /* 0x00019600000b7ab9 */ /* 0x000fe20000000800 */
[----:B------:R-:W-:Y:S01]  /*69e0*/  ULDC UR16, c[0x0][0x648] ;  /* 0x0001920000107ab9 */ /* 0x000fe20000000800 */
[----:B------:R-:W-:Y:S02]  /*69f0*/  IMAD.X R2, RZ, RZ, ~R2, P1 ;  /* 0x000000ffff027224 */ /* 0x000fe400008e0e02 */
[----:B------:R-:W-:Y:S01]  /*6a00*/  FMUL R6, R4, UR14 ;  /* 0x0000000e04067c20 */ /* 0x000fe20008400000 */
[----:B------:R-:W-:Y:S01]  /*6a10*/  ULDC.64 UR14, c[0x0][0x640] ;  /* 0x00019000000e7ab9 */ /* 0x000fe20000000a00 */
[----:B------:R-:W-:Y:S01]  /*6a20*/  IMAD R4, R2, UR8, RZ ;  /* 0x0000000802047c24 */ /* 0x000fe2000f8e02ff */
[----:B------:R-:W-:Y:S01]  /*6a30*/  ISETP.NE.U32.AND P1, PT, RZ, UR14, PT ;  /* 0x0000000eff007c0c */ /* 0x000fe2000bf25070 */
[C---:B------:R-:W-:Y:S01]  /*6a40*/  IMAD.WIDE.U32 R2, R5.reuse, UR8, R16 ;  /* 0x0000000805027c25 */ /* 0x040fe2000f8e0010 */
[----:B0-----:R-:W-:Y:S01]  /*6a50*/  R2UR UR8, R10 ;  /* 0x000000000a0872ca */ /* 0x001fe200000e0000 */
[----:B------:R-:W0:Y:S01]  /*6a60*/  F2I.U32.TRUNC.NTZ R6, R6 ;  /* 0x0000000600067305 */ /* 0x000e22000020f000 */
[----:B------:R-:W-:Y:S01]  /*6a70*/  ISETP.NE.AND.EX P1, PT, RZ, UR15, PT, P1 ;  /* 0x0000000fff007c0c */ /* 0x000fe2000bf25310 */
[----:B------:R-:W-:Y:S01]  /*6a80*/  IMAD R5, R5, UR9, R4 ;  /* 0x0000000905057c24 */ /* 0x000fe2000f8e0204 */
[----:B------:R-:W-:-:S03]  /*6a90*/  ULDC UR9, c[0x0][0x618] ;  /* 0x0001860000097ab9 */ /* 0x000fc60000000800 */
[----:B------:R-:W-:-:S05]  /*6aa0*/  IMAD.IADD R3, R3, 0x1, R5 ;  /* 0x0000000103037824 */ /* 0x000fca00078e0205 */
[--C-:B------:R-:W-:Y:S02]  /*6ab0*/  SHF.R.U64 R10, R2, UR9, R3.reuse ;  /* 0x00000009020a7c19 */ /* 0x100fe40008001203 */
[----:B------:R-:W-:Y:S01]  /*6ac0*/  SHF.R.U32.HI R3, RZ, UR9, R3 ;  /* 0x00000009ff037c19 */ /* 0x000fe20008011603 */
[----:B------:R-:W-:Y:S01]  /*6ad0*/  ULDC UR9, c[0x0][0x608] ;  /* 0x0001820000097ab9 */ /* 0x000fe20000000800 */
[----:B0-----:R-:W-:Y:S02]  /*6ae0*/  R2UR UR10, R6 ;  /* 0x00000000060a72ca */ /* 0x001fe400000e0000 */
[--C-:B------:R-:W-:Y:S02]  /*6af0*/  SHF.R.U64 R12, R10, UR9, R3.reuse ;  /* 0x000000090a0c7c19 */ /* 0x100fe40008001203 */
[----:B------:R-:W-:Y:S01]  /*6b00*/  SHF.R.U32.HI R3, RZ, UR9, R3 ;  /* 0x00000009ff037c19 */ /* 0x000fe20008011603 */
[----:B------:R-:W-:-:S03]  /*6b10*/  UIADD3 UR9, -UR8, URZ, URZ ;  /* 0x0000003f08097290 */ /* 0x000fc6000fffe13f */
[--C-:B------:R-:W-:Y:S01]  /*6b20*/  SHF.R.U64 R13, R12, UR11, R3.reuse ;  /* 0x0000000b0c0d7c19 */ /* 0x100fe20008001203 */
[----:B------:R-:W-:Y:S01]  /*6b30*/  ULDC UR8, c[0x0][0x144] ;  /* 0x0000510000087ab9 */ /* 0x000fe20000000800 */
[----:B------:R-:W-:-:S03]  /*6b40*/  SHF.R.U32.HI R3, RZ, UR11, R3 ;  /* 0x0000000bff037c19 */ /* 0x000fc60008011603 */
[----:B------:R-:W-:Y:S01]  /*6b50*/  IMAD.MOV.U32 R2, RZ, RZ, R13 ;  /* 0x000000ffff027224 */ /* 0x000fe200078e000d */
[----:B------:R-:W-:Y:S06]  /*6b60*/  @!P1 BRA `(.L_x_173) ;  /* 0x0000000000289947 */ /* 0x000fec0003800000 */
        /* <DEDUP_REMOVED lines=10> */
.L_x_173:
[----:B------:R-:W-:Y:S01]  /*6c10*/  UISETP.NE.AND UP0, UPT, UR38, URZ, UPT ;  /* 0x0000003f2600728c */ /* 0x000fe2000bf05270 */
[----:B------:R-:W-:Y:S01]  /*6c20*/  SHF.R.U64 R3, R2, UR16, R3 ;  /* 0x0000001002037c19 */ /* 0x000fe20008001203 */
[----:B------:R-:W-:Y:S01]  /*6c30*/  UIADD3 UR10, -UR10, URZ, URZ ;  /* 0x0000003f0a0a7290 */ /* 0x000fe2000fffe13f */
[----:B------:R-:W-:Y:S01]  /*6c40*/  LOP3.LUT R2, R12, UR6, RZ, 0xc0, !PT ;  /* 0x000000060c027c12 */ /* 0x000fe2000f8ec0ff */
[----:B------:R-:W-:Y:S01]  /*6c50*/  UIMAD UR7, UR8, UR9, UR7 ;  /* 0x00000009080772a4 */ /* 0x000fe2000f8e0207 */
[----:B------:R-:W-:Y:S01]  /*6c60*/  LOP3.LUT R5, R10, UR4, RZ, 0xc0, !PT ;  /* 0x000000040a057c12 */ /* 0x000fe2000f8ec0ff */
[----:B------:R-:W-:Y:S01]  /*6c70*/  IMAD.MOV R4, RZ, RZ, -R3 ;  /* 0x000000ffff047224 */ /* 0x000fe200078e0a03 */
[----:B------:R-:W-:Y:S01]  /*6c80*/  ULDC UR8, c[0x0][0x148] ;  /* 0x0000520000087ab9 */ /* 0x000fe20000000800 */
[----:B------:R-:W-:Y:S01]  /*6c90*/  IMAD R18, R3, UR5, R2 ;  /* 0x0000000503127c24 */ /* 0x000fe2000f8e0202 */
[----:B------:R-:W-:Y:S01]  /*6ca0*/  PLOP3.LUT P1, PT, PT, PT, UP0, 0x80, 0x0 ;  /* 0x000000000000781c */ /* 0x000fe20003f2f008 */
[----:B------:R-:W-:Y:S01]  /*6cb0*/  IMAD.MOV.U32 R3, RZ, RZ, 0x1 ;  /* 0x00000001ff037424 */ /* 0x000fe200078e00ff */
[----:B------:R-:W-:-:S03]  /*6cc0*/  @UP0 UIMAD UR7, UR8, UR10, UR12 ;  /* 0x0000000a080702a4 */ /* 0x000fc6000f8e020c */
[----:B------:R-:W-:Y:S02]  /*6cd0*/  ULDC UR8, c[0x0][0x638] ;  /* 0x00018e0000087ab9 */ /* 0x000fe40000000800 */
[----:B------:R-:W-:Y:S02]  /*6ce0*/  IMAD R2, R4, UR8, R13 ;  /* 0x0000000804027c24 */ /* 0x000fe4000f8e020d */
[----:B--2---:R-:W-:Y:S01]  /*6cf0*/  IMAD R18, R18, R15, UR7 ;  /* 0x0000000712127e24 */ /* 0x004fe2000f8e020f */
[----:B------:R-:W-:Y:S02]  /*6d00*/  ULDC UR7, c[0x0][0x600] ;  /* 0x0001800000077ab9 */ /* 0x000fe40000000800 */
[----:B------:R-:W-:-:S05]  /*6d10*/  IMAD R5, R2, UR7, R5 ;  /* 0x0000000702057c24 */ /* 0x000fca000f8e0205 */
[----:B------:R-:W-:Y:S02]  /*6d20*/  SEL R2, R5, R18, !P1 ;  /* 0x0000001205027207 */ /* 0x000fe40004800000 */
[----:B------:R-:W-:-:S07]  /*6d30*/  SEL R18, R18, R5, !P1 ;  /* 0x0000000512127207 */ /* 0x000fce0004800000 */
.L_x_171:
[----:B------:R-:W-:Y:S05]  /*6d40*/  BSYNC B1 ;  /* 0x0000000000017941 */ /* 0x000fea0003800000 */
.L_x_170:
[----:B------:R-:W-:-:S13]  /*6d50*/  LOP3.LUT P1, RZ, R3, 0xff, RZ, 0xc0, !PT ;  /* 0x000000ff03ff7812 */ /* 0x000fda000782c0ff */
[----:B------:R-:W-:Y:S05]  /*6d60*/  @P1 BRA `(.L_x_174) ;  /* 0xfffffff400081947 */ /* 0x000fea000383ffff */
[----:B------:R-:W-:Y:S05]  /*6d70*/  BSYNC B0 ;  /* 0x0000000000007941 */ /* 0x000fea0003800000 */
.L_x_162:
[----:B------:R-:W-:-:S03]  /*6d80*/  UMOV UR7, 0xffffffff ;  /* 0xffffffff00077882 */ /* 0x000fc60000000000 */
[----:B------:R-:W-:Y:S05]  /*6d90*/  BRA.DIV UR7, `(.L_x_175) ;  /* 0x0000000607447947 */ /* 0x000fea000b800000 */
[----:B------:R-:W-:-:S13]  /*6da0*/  ELECT P6, URZ, PT ;  /* 0x00000000003f782f */ /* 0x000fda00038c0000 */
.L_x_191:
[----:B------:R-:W-:Y:S04]  /*6db0*/  BSSY B0, `(.L_x_176) ;  /* 0x000002c000007945 */ /* 0x000fe80003800000 */
[----:B------:R-:W-:Y:S05]  /*6dc0*/  @!P6 BRA `(.L_x_177) ;  /* 0x0000000000a8e947 */ /* 0x000fea0003800000 */
[----:B------:R-:W-:-:S04]  /*6dd0*/  ULOP3.LUT UR7, UR40, 0x2, URZ, 0xfc, !UPT ;  /* 0x0000000228077892 */ /* 0x000fc8000f8efc3f */
[----:B------:R-:W-:-:S06]  /*6de0*/  UISETP.NE.AND UP0, UPT, UR7, 0x3, UPT ;  /* 0x000000030700788c */ /* 0x000fcc000bf05270 */
[----:B------:R-:W-:-:S13]  /*6df0*/  PLOP3.LUT P0, PT, PT, PT, UP0, 0x80, 0x0 ;  /* 0x000000000000781c */ /* 0x000fda0003f0f008 */
[----:B------:R-:W-:Y:S05]  /*6e00*/  @!P0 BRA `(.L_x_178) ;  /* 0x0000000000048947 */ /* 0x000fea0003800000 */
[----:B------:R-:W-:Y:S01]  /*6e10*/  BPT.TRAP 0x1 ;  /* 0x000000040000795c */ /* 0x000fe20000300000 */
.L_x_178:
[----:B------:R-:W0:Y:S01]  /*6e20*/  S2R R3, SR_CgaCtaId ;  /* 0x0000000000037919 */ /* 0x000e220000008800 */
[----:B------:R-:W-:-:S04]  /*6e30*/  MOV R2, 0x400 ;  /* 0x0000040000027802 */ /* 0x000fc80000000f00 */
[----:B0-----:R-:W-:Y:S02]  /*6e40*/  LEA R3, R3, R2, 0x18 ;  /* 0x0000000203037211 */ /* 0x001fe400078ec0ff */
[----:B------:R-:W-:-:S03]  /*6e50*/  SHF.L.U32 R2, R8, 0x1f, RZ ;  /* 0x0000001f08027819 */ /* 0x000fc600000006ff */
[----:B------:R-:W-:-:S04]  /*6e60*/  VIADD R3, R3, 0x20 ;  /* 0x0000002003037836 */ /* 0x000fc80000000000 */
[C---:B------:R-:W-:Y:S02]  /*6e70*/  IMAD R7, R0.reuse, 0x8, R3 ;  /* 0x0000000800077824 */ /* 0x040fe400078e0203 */
[----:B------:R-:W-:Y:S02]  /*6e80*/  VIADD R0, R0, 0x1 ;  /* 0x0000000100007836 */ /* 0x000fe40000000000 */
[----:B------:R-:W0:Y:S03]  /*6e90*/  SYNCS.PHASECHK.TRANS64.TRYWAIT P0, [R7+URZ], R2 ;  /* 0x00000002070075a7 */ /* 0x000e26000800017f */
[----:B------:R-:W-:-:S04]  /*6ea0*/  ISETP.NE.AND P1, PT, R0, 0x4, PT ;  /* 0x000000040000780c */ /* 0x000fc80003f25270 */
[----:B------:R-:W-:Y:S02]  /*6eb0*/  SEL R5, RZ, 0x1, P1 ;  /* 0x00000001ff057807 */ /* 0x000fe40000800000 */
[----:B------:R-:W-:Y:S02]  /*6ec0*/  SEL R0, R0, RZ, P1 ;  /* 0x000000ff00007207 */ /* 0x000fe40000800000 */
[----:B------:R-:W-:-:S03]  /*6ed0*/  LOP3.LUT R5, R8, R5, RZ, 0x3c, !PT ;  /* 0x0000000508057212 */ /* 0x000fc600078e3cff */
[----:B------:R-:W-:Y:S01]  /*6ee0*/  IMAD R9, R0, 0x8, R3 ;  /* 0x0000000800097824 */ /* 0x000fe200078e0203 */
[----:B------:R-:W-:Y:S01]  /*6ef0*/  SHF.L.U32 R4, R5, 0x1f, RZ ;  /* 0x0000001f05047819 */ /* 0x000fe200000006ff */
[----:B0-----:R-:W-:Y:S06]  /*6f00*/  @!P0 BRA `(.L_x_179) ;  /* 0x0000000400088947 */ /* 0x001fec0003800000 */
.L_x_192:
[----:B------:R-:W1:Y:S01]  /*6f10*/  SYNCS.PHASECHK.TRANS64.TRYWAIT P0, [R9+URZ], R4 ;  /* 0x00000004090075a7 */ /* 0x000e62000800017f */
[----:B------:R-:W-:-:S05]  /*6f20*/  VIADD R0, R0, 0x1 ;  /* 0x0000000100007836 */ /* 0x000fca0000000000 */
[----:B------:R-:W-:-:S04]  /*6f30*/  ISETP.NE.AND P1, PT, R0, 0x4, PT ;  /* 0x000000040000780c */ /* 0x000fc80003f25270 */
[----:B0-----:R-:W-:Y:S02]  /*6f40*/  SEL R2, RZ, 0x1, P1 ;  /* 0x00000001ff027807 */ /* 0x001fe40000800000 */
[----:B------:R-:W-:Y:S02]  /*6f50*/  SEL R0, R0, RZ, P1 ;  /* 0x000000ff00007207 */ /* 0x000fe40000800000 */
[----:B------:R-:W-:-:S03]  /*6f60*/  LOP3.LUT R7, R5, R2, RZ, 0x3c, !PT ;  /* 0x0000000205077212 */ /* 0x000fc600078e3cff */
[----:B------:R-:W-:Y:S01]  /*6f70*/  IMAD R6, R0, 0x8, R3 ;  /* 0x0000000800067824 */ /* 0x000fe200078e0203 */
[----:B------:R-:W-:Y:S01]  /*6f80*/  SHF.L.U32 R5, R7, 0x1f, RZ ;  /* 0x0000001f07057819 */ /* 0x000fe200000006ff */
[----:B-1----:R-:W-:Y:S06]  /*6f90*/  @!P0 BRA `(.L_x_180) ;  /* 0x0000000000f88947 */ /* 0x002fec0003800000 */
.L_x_193:
[----:B------:R-:W1:Y:S01]  /*6fa0*/  SYNCS.PHASECHK.TRANS64.TRYWAIT P0, [R6+URZ], R5 ;  /* 0x00000005060075a7 */ /* 0x000e62000800017f */
[----:B------:R-:W-:-:S05]  /*6fb0*/  VIADD R0, R0, 0x1 ;  /* 0x0000000100007836 */ /* 0x000fca0000000000 */
[----:B------:R-:W-:-:S04]  /*6fc0*/  ISETP.NE.AND P1, PT, R0, 0x4, PT ;  /* 0x000000040000780c */ /* 0x000fc80003f25270 */
[----:B------:R-:W-:Y:S02]  /*6fd0*/  SEL R2, RZ, 0x1, P1 ;  /* 0x00000001ff027807 */ /* 0x000fe40000800000 */
[----:B------:R-:W-:Y:S02]  /*6fe0*/  SEL R0, R0, RZ, P1 ;  /* 0x000000ff00007207 */ /* 0x000fe40000800000 */
[----:B------:R-:W-:Y:S01]  /*6ff0*/  LOP3.LUT R2, R7, R2, RZ, 0x3c, !PT ;  /* 0x0000000207027212 */ /* 0x000fe200078e3cff */
[----:B-1----:R-:W-:Y:S06]  /*7000*/  @!P0 BRA `(.L_x_181) ;  /* 0x0000000000f08947 */ /* 0x002fec0003800000 */
.L_x_194:
[----:B------:R-:W-:Y:S01]  /*7010*/  IMAD R3, R0, 0x8, R3 ;  /* 0x0000000800037824 */ /* 0x000fe200078e0203 */
[----:B------:R-:W-:-:S07]  /*7020*/  SHF.L.U32 R0, R2, 0x1f, RZ ;  /* 0x0000001f02007819 */ /* 0x000fce00000006ff */
.L_x_182:
[----:B--2---:R2:W3:Y:S02]  /*7030*/  SYNCS.PHASECHK.TRANS64.TRYWAIT P0, [R3+URZ], R0 ;  /* 0x00000000030075a7 */ /* 0x0044e4000800017f */
[----:B---3--:R-:W-:Y:S05]  /*7040*/  @!P0 NANOSLEEP.SYNCS 0x989680 ;  /* 0x009896800000895d */ /* 0x008fea0003900000 */
[----:B------:R-:W3:Y:S02]  /*7050*/  @!P0 SYNCS.PHASECHK.TRANS64 P0, [R3+URZ], R0 ;  /* 0x00000000030085a7 */ /* 0x000ee4000800007f */
[----:B---3--:R-:W-:Y:S05]  /*7060*/  @!P0 BRA `(.L_x_182) ;  /* 0xfffffffc00f08947 */ /* 0x008fea000383ffff */
.L_x_177:
[----:B------:R-:W-:Y:S05]  /*7070*/  BSYNC B0 ;  /* 0x0000000000007941 */ /* 0x000fea0003800000 */
.L_x_176:
[----:B------:R-:W-:Y:S05]  /*7080*/  EXIT ;  /* 0x000000000000794d */ /* 0x000fea0003800000 */
.L_x_14:
[----:B0-----:R0:W1:Y:S02]  /*7090*/  SYNCS.PHASECHK.TRANS64.TRYWAIT P0, [R95+URZ+-0x8], R0 ;  /* 0xfffff8005f0075a7 */ /* 0x001064000800017f */
[----:B-1----:R-:W-:Y:S05]  /*70a0*/  @!P0 NANOSLEEP.SYNCS 0x989680 ;  /* 0x009896800000895d */ /* 0x002fea0003900000 */
[----:B------:R-:W1:Y:S02]  /*70b0*/  @!P0 SYNCS.PHASECHK.TRANS64 P0, [R95+URZ+-0x8], R0 ;  /* 0xfffff8005f0085a7 */ /* 0x000e64000800007f */
[----:B-1----:R-:W-:Y:S05]  /*70c0*/  @!P0 BRA `(.L_x_14) ;  /* 0xfffffffc00f08947 */ /* 0x002fea000383ffff */
[----:B------:R-:W-:Y:S05]  /*70d0*/  BRA `(.L_x_183) ;  /* 0xffffffa4005c7947 */ /* 0x000fea000383ffff */
.L_x_19:
[----:B-1----:R1:W2:Y:S02]  /*70e0*/  SYNCS.PHASECHK.TRANS64.TRYWAIT P1, [R3+URZ], R0 ;  /* 0x00000000030075a7 */ /* 0x0022a4000802017f */
[----:B--2---:R-:W-:Y:S05]  /*70f0*/  @!P1 NANOSLEEP.SYNCS 0x989680 ;  /* 0x009896800000995d */ /* 0x004fea0003900000 */
[----:B------:R-:W2:Y:S02]  /*7100*/  @!P1 SYNCS.PHASECHK.TRANS64 P1, [R3+URZ], R0 ;  /* 0x00000000030095a7 */ /* 0x000ea4000802007f */
[----:B--2---:R-:W-:Y:S05]  /*7110*/  @!P1 BRA `(.L_x_19) ;  /* 0xfffffffc00f09947 */ /* 0x004fea000383ffff */
[----:B------:R-:W-:Y:S05]  /*7120*/  BRA `(.L_x_18) ;  /* 0xffffffa400d47947 */ /* 0x000fea000383ffff */
.L_x_24:
[----:B-1----:R-:W-:-:S04]  /*7130*/  IMAD.U32 R4, RZ, RZ, UR4 ;  /* 0x00000004ff047e24 */ /* 0x002fc8000f8e00ff */
[----:B------:R1:W2:Y:S03]  /*7140*/  SYNCS.PHASECHK.TRANS64.TRYWAIT P1, [R4+URZ], R3 ;  /* 0x00000003040075a7 */ /* 0x0002a6000802017f */
[----:B--2---:R-:W-:Y:S05]  /*7150*/  @!P1 NANOSLEEP.SYNCS 0x989680 ;  /* 0x009896800000995d */ /* 0x004fea0003900000 */
[----:B------:R-:W2:Y:S02]  /*7160*/  @!P1 SYNCS.PHASECHK.TRANS64 P1, [R4+URZ], R3 ;  /* 0x00000003040095a7 */ /* 0x000ea4000802007f */
[----:B--2---:R-:W-:Y:S05]  /*7170*/  @!P1 BRA `(.L_x_24) ;  /* 0xfffffffc00ec9947 */ /* 0x004fea000383ffff */
[----:B------:R-:W-:Y:S05]  /*7180*/  BRA `(.L_x_23) ;  /* 0xffffffac00147947 */ /* 0x000fea000383ffff */
.L_x_30:
[----:B0-----:R0:W1:Y:S02]  /*7190*/  SYNCS.PHASECHK.TRANS64.TRYWAIT P0, [R95+URZ+0x8], R0 ;  /* 0x000008005f0075a7 */ /* 0x001064000800017f */
[----:B-1----:R-:W-:Y:S05]  /*71a0*/  @!P0 NANOSLEEP.SYNCS 0x989680 ;  /* 0x009896800000895d */ /* 0x002fea0003900000 */
[----:B------:R-:W1:Y:S02]  /*71b0*/  @!P0 SYNCS.PHASECHK.TRANS64 P0, [R95+URZ+0x8], R0 ;  /* 0x000008005f0085a7 */ /* 0x000e64000800007f */
[----:B-1----:R-:W-:Y:S05]  /*71c0*/  @!P0 BRA `(.L_x_30) ;  /* 0xfffffffc00f08947 */ /* 0x002fea000383ffff */
[----:B------:R-:W-:Y:S05]  /*71d0*/  BRA `(.L_x_184) ;  /* 0xffffffb0008c7947 */ /* 0x000fea000383ffff */
.L_x_163:
[----:B------:R-:W-:Y:S01]  /*71e0*/  BSSY B1, `(.L_x_185) ;  /* 0x0000006000017945 */ /* 0x000fe20003800000 */
[----:B------:R-:W-:-:S07]  /*71f0*/  IMAD.MOV.U32 R15, RZ, RZ, -0x1 ;  /* 0xffffffffff0f7424 */ /* 0x000fce00078e00ff */
[----:B------:R-:W-:Y:S05]  /*7200*/  WARPSYNC.COLLECTIVE R15, `(.L_x_186) ;  /* 0x000000000f0c7348 */ /* 0x000fea0003c00000 */
[----:B------:R-:W-:Y:S02]  /*7210*/  ELECT P6, UR62, PT ;  /* 0x00000000003e782f */ /* 0x000fe400038c0000 */
[----:B------:R-:W-:Y:S01]  /*7220*/  MOV R14, UR62 ;  /* 0x0000003e000e7c02 */ /* 0x000fe20008000f00 */
[----:B------:R-:W-:Y:S10]  /*7230*/  ENDCOLLECTIVE ;  /* 0x000000000000791b */ /* 0x000ff40003800000 */
.L_x_186:
[----:B------:R-:W-:Y:S05]  /*7240*/  BSYNC B1 ;  /* 0x0000000000017941 */ /* 0x000fea0003800000 */
.L_x_185:
[----:B------:R-:W-:Y:S05]  /*7250*/  BRA `(.L_x_187) ;  /* 0xffffffec00d87947 */ /* 0x000fea000383ffff */
.L_x_166:
[----:B-1----:R1:W2:Y:S02]  /*7260*/  SYNCS.PHASECHK.TRANS64.TRYWAIT P1, [R7+URZ+0x20], R4 ;  /* 0x00002004070075a7 */ /* 0x0022a4000802017f */
[----:B--2---:R-:W-:Y:S05]  /*7270*/  @!P1 NANOSLEEP.SYNCS 0x989680 ;  /* 0x009896800000995d */ /* 0x004fea0003900000 */
[----:B------:R-:W2:Y:S02]  /*7280*/  @!P1 SYNCS.PHASECHK.TRANS64 P1, [R7+URZ+0x20], R4 ;  /* 0x00002004070095a7 */ /* 0x000ea4000802007f */
[----:B--2---:R-:W-:Y:S05]  /*7290*/  @!P1 BRA `(.L_x_166) ;  /* 0xfffffffc00f09947 */ /* 0x004fea000383ffff */
[----:B------:R-:W-:Y:S05]  /*72a0*/  BRA `(.L_x_188) ;  /* 0xfffffff0000c7947 */ /* 0x000fea000383ffff */
.L_x_175:
[----:B------:R-:W-:Y:S01]  /*72b0*/  BSSY B0, `(.L_x_189) ;  /* 0x0000006000007945 */ /* 0x000fe20003800000 */
[----:B------:R-:W-:-:S07]  /*72c0*/  IMAD.MOV.U32 R15, RZ, RZ, -0x1 ;  /* 0xffffffffff0f7424 */ /* 0x000fce00078e00ff */
[----:B------:R-:W-:Y:S05]  /*72d0*/  WARPSYNC.COLLECTIVE R15, `(.L_x_190) ;  /* 0x000000000f0c7348 */ /* 0x000fea0003c00000 */
[----:B------:R-:W-:Y:S02]  /*72e0*/  ELECT P6, UR62, PT ;  /* 0x00000000003e782f */ /* 0x000fe400038c0000 */
[----:B------:R-:W-:Y:S01]  /*72f0*/  MOV R14, UR62 ;  /* 0x0000003e000e7c02 */ /* 0x000fe20008000f00 */
[----:B------:R-:W-:Y:S10]  /*7300*/  ENDCOLLECTIVE ;  /* 0x000000000000791b */ /* 0x000ff40003800000 */
.L_x_190:
[----:B------:R-:W-:Y:S05]  /*7310*/  BSYNC B0 ;  /* 0x0000000000007941 */ /* 0x000fea0003800000 */
.L_x_189:
[----:B------:R-:W-:Y:S05]  /*7320*/  BRA `(.L_x_191) ;  /* 0xfffffff800a07947 */ /* 0x000fea000383ffff */
.L_x_179:
[----:B0-----:R0:W1:Y:S02]  /*7330*/  SYNCS.PHASECHK.TRANS64.TRYWAIT P0, [R7+URZ], R2 ;  /* 0x00000002070075a7 */ /* 0x001064000800017f */
[----:B-1----:R-:W-:Y:S05]  /*7340*/  @!P0 NANOSLEEP.SYNCS 0x989680 ;  /* 0x009896800000895d */ /* 0x002fea0003900000 */
[----:B------:R-:W1:Y:S02]  /*7350*/  @!P0 SYNCS.PHASECHK.TRANS64 P0, [R7+URZ], R2 ;  /* 0x00000002070085a7 */ /* 0x000e64000800007f */
[----:B-1----:R-:W-:Y:S05]  /*7360*/  @!P0 BRA `(.L_x_179) ;  /* 0xfffffffc00f08947 */ /* 0x002fea000383ffff */
[----:B------:R-:W-:Y:S05]  /*7370*/  BRA `(.L_x_192) ;  /* 0xfffffff800e47947 */ /* 0x000fea000383ffff */
.L_x_180:
[----:B0-----:R0:W1:Y:S02]  /*7380*/  SYNCS.PHASECHK.TRANS64.TRYWAIT P0, [R9+URZ], R4 ;  /* 0x00000004090075a7 */ /* 0x001064000800017f */
[----:B-1----:R-:W-:Y:S05]  /*7390*/  @!P0 NANOSLEEP.SYNCS 0x989680 ;  /* 0x009896800000895d */ /* 0x002fea0003900000 */
[----:B------:R-:W1:Y:S02]  /*73a0*/  @!P0 SYNCS.PHASECHK.TRANS64 P0, [R9+URZ], R4 ;  /* 0x00000004090085a7 */ /* 0x000e64000800007f */
[----:B-1----:R-:W-:Y:S05]  /*73b0*/  @!P0 BRA `(.L_x_180) ;  /* 0xfffffffc00f08947 */ /* 0x002fea000383ffff */
[----:B------:R-:W-:Y:S05]  /*73c0*/  BRA `(.L_x_193) ;  /* 0xfffffff800f47947 */ /* 0x000fea000383ffff */
.L_x_181:
[----:B-1----:R1:W2:Y:S02]  /*73d0*/  SYNCS.PHASECHK.TRANS64.TRYWAIT P0, [R6+URZ], R5 ;  /* 0x00000005060075a7 */ /* 0x0022a4000800017f */
[----:B--2---:R-:W-:Y:S05]  /*73e0*/  @!P0 NANOSLEEP.SYNCS 0x989680 ;  /* 0x009896800000895d */ /* 0x004fea0003900000 */
[----:B------:R-:W2:Y:S02]  /*73f0*/  @!P0 SYNCS.PHASECHK.TRANS64 P0, [R6+URZ], R5 ;  /* 0x00000005060085a7 */ /* 0x000ea4000800007f */
[----:B--2---:R-:W-:Y:S05]  /*7400*/  @!P0 BRA `(.L_x_181) ;  /* 0xfffffffc00f08947 */ /* 0x004fea000383ffff */
[----:B------:R-:W-:Y:S05]  /*7410*/  BRA `(.L_x_194) ;  /* 0xfffffff800fc7947 */ /* 0x000fea000383ffff */
.L_x_195:
[----:B------:R-:W-:-:S00]  /*7420*/  BRA `(.L_x_195) ;  /* 0xfffffffc00fc7947 */ /* 0x000fc0000383ffff */
[----:B------:R-:W-:-:S00]  /*7430*/  NOP ;  /* 0x0000000000007918 */ /* 0x000fc00000000000 */
        /* <DEDUP_REMOVED lines=12> */
.L_x_196:


//--------------------- .nv.global.init           --------------------------
	.section	.nv.global.init,"aw",@progbits
.nv.global.init:
	.type		$str$22,@object
	.size		$str$22,($str$23 - $str$22)
$str$22:
        /*0000*/ 	.byte	0x6b, 0x5f, 0x74, 0x69, 0x6c, 0x65, 0x5f, 0x63, 0x6f, 0x75, 0x6e, 0x74, 0x20, 0x3e, 0x3d, 0x20
        /*0010*/ 	.byte	0x31, 0x00
	.type		$str$23,@object
	.size		$str$23,(__unnamed_1 - $str$23)
$str$23:
        /*0012*/ 	.byte	0x2f, 0x74, 0x6d, 0x70, 0x2f, 0x63, 0x75, 0x74, 0x6c, 0x61, 0x73, 0x73, 0x5f, 0x73, 0x77, 0x65
        /*0022*/ 	.byte	0x65, 0x70, 0x5f, 0x73, 0x72, 0x63, 0x2f, 0x69, 0x6e, 0x63, 0x6c, 0x75, 0x64, 0x65, 0x2f, 0x63
        /*0032*/ 	.byte	0x75, 0x74, 0x6c, 0x61, 0x73, 0x73, 0x2f, 0x67, 0x65, 0x6d, 0x6d, 0x2f, 0x63, 0x6f, 0x6c, 0x6c
        /*0042*/ 	.byte	0x65, 0x63, 0x74, 0x69, 0x76, 0x65, 0x2f, 0x73, 0x6d, 0x39, 0x30, 0x5f, 0x6d, 0x6d, 0x61, 0x5f
        /*0052*/ 	.byte	0x74, 0x6d, 0x61, 0x5f, 0x67, 0x6d, 0x6d, 0x61, 0x5f, 0x73, 0x73, 0x5f, 0x77, 0x61, 0x72, 0x70
        /*0062*/ 	.byte	0x73, 0x70, 0x65, 0x63, 0x69, 0x61, 0x6c, 0x69, 0x7a, 0x65, 0x64, 0x2e, 0x68, 0x70, 0x70, 0x00
	.type		__unnamed_1,@object
	.size		__unnamed_1,(.L_0 - __unnamed_1)
__unnamed_1:
        /*0072*/ 	.byte	0x76, 0x6f, 0x69, 0x64, 0x20, 0x63, 0x75, 0x74, 0x6c, 0x61, 0x73, 0x73, 0x3a, 0x3a, 0x67, 0x65
        /* <DEDUP_REMOVED lines=174> */
        /*0b62*/ 	.byte	0x75, 0x74, 0x65, 0x3a, 0x3a, 0x69, 0x64, 0x65, 0x6e, 0x74, 0x69, 0x74, 0x79, 0x5d, 0x00
.L_0:


//--------------------- .nv.shared._ZN7cutlass13device_kernelINS_4gemm6kernel13GemmUniversalIN4cute5tupleIJiiiiEEENS1_10collective13CollectiveMmaINS1_34MainloopSm90TmaGmmaWarpSpecializedILi4ENS5_IJNS4_1CILi1EEESB_SB_EEENS1_32KernelTmaWarpSpecializedPingpongEEENS5_IJNSA_ILi64EEENSA_ILi128EEESF_EEEfNS5_IJlSB_lEEEfSI_NS4_8TiledMMAINS4_8MMA_AtomIJNS4_4SM904GMMA30MMA_64x128x8_F32TF32TF32_SS_TNILNSM_7ScaleInE1ELSO_1EEEEEENS4_6LayoutISC_NS5_IJNSA_ILi0EEESS_SS_EEEEENS5_IJNS4_10UnderscoreESV_SV_EEEEENS4_13SM90_TMA_LOADENS4_14ComposedLayoutINS4_7SwizzleILi3ELi4ELi3EEENS4_18smem_ptr_flag_bitsILi32EEENSR_INS5_IJNSA_ILi8EEENSA_ILi32EEEEEENS5_IJS15_SB_EEEEEEEvNS4_8identityESY_S19_vS1A_EENS_8epilogue10collective6detail29Sm90TmaWarpSpecializedAdapterINS1D_15DefaultEpilogueIfSI_SI_NS1C_6thread17LinearCombinationIfLi1EffLNS1H_9ScaleType4KindE0ELNS_15FloatRoundStyleE2EfEENS1_15EpilogueDefaultEEEEEvvEEEEvNT_6ParamsE --------------------------
	.section	.nv.shared._ZN7cutlass13device_kernelINS_4gemm6kernel13GemmUniversalIN4cute5tupleIJiiiiEEENS1_10collective13CollectiveMmaINS1_34MainloopSm90TmaGmmaWarpSpecializedILi4ENS5_IJNS4_1CILi1EEESB_SB_EEENS1_32KernelTmaWarpSpecializedPingpongEEENS5_IJNSA_ILi64EEENSA_ILi128EEESF_EEEfNS5_IJlSB_lEEEfSI_NS4_8TiledMMAINS4_8MMA_AtomIJNS4_4SM904GMMA30MMA_64x128x8_F32TF32TF32_SS_TNILNSM_7ScaleInE1ELSO_1EEEEEENS4_6LayoutISC_NS5_IJNSA_ILi0EEESS_SS_EEEEENS5_IJNS4_10UnderscoreESV_SV_EEEEENS4_13SM90_TMA_LOADENS4_14ComposedLayoutINS4_7SwizzleILi3ELi4ELi3EEENS4_18smem_ptr_flag_bitsILi32EEENSR_INS5_IJNSA_ILi8EEENSA_ILi32EEEEEENS5_IJS15_SB_EEEEEEEvNS4_8identityESY_S19_vS1A_EENS_8epilogue10collective6detail29Sm90TmaWarpSpecializedAdapterINS1D_15DefaultEpilogueIfSI_SI_NS1C_6thread17LinearCombinationIfLi1EffLNS1H_9ScaleType4KindE0ELNS_15FloatRoundStyleE2EfEENS1_15EpilogueDefaultEEEEEvvEEEEvNT_6ParamsE,"aw",@nobits
	.sectionflags	@""
	.align	16
	.zero		1024


//--------------------- .nv.shared.reserved.0     --------------------------
	.section	.nv.shared.reserved.0,"aw",@nobits
	.weak		__nv_reservedSMEM_offset_0_alias
	.size		__nv_reservedSMEM_offset_0_alias, 0, 0
	.other		__nv_reservedSMEM_offset_0_alias,@"STO_CUDA_RESERVED_SHARED STV_DEFAULT"
__nv_reservedSMEM_offset_0_alias:
	.zero		0


//--------------------- .nv.global                --------------------------
	.section	.nv.global,"aw",@nobits
.nv.global:
	.type		_ZN40_INTERNAL_6ff96cf7_4_k_cu_2c46116a_179554cute1_E,@object
	.size		_ZN40_INTERNAL_6ff96cf7_4_k_cu_2c46116a_179554cute1_E,(_ZN40_INTERNAL_6ff96cf7_4_k_cu_2c46116a_179554cuda3std3__45__cpo6cbeginE - _ZN40_INTERNAL_6ff96cf7_4_k_cu_2c46116a_179554cute1_E)
_ZN40_INTERNAL_6ff96cf7_4_k_cu_2c46116a_179554cute1_E:
	.zero		1
	.type		_ZN40_INTERNAL_6ff96cf7_4_k_cu_2c46116a_179554cuda3std3__45__cpo6cbeginE,@object
	.size		_ZN40_INTERNAL_6ff96cf7_4_k_cu_2c46116a_179554cuda3std3__45__cpo6cbeginE,(_ZN40_INTERNAL_6ff96cf7_4_k_cu_2c46116a_179554cuda3std3__48in_placeE - _ZN40_INTERNAL_6ff96cf7_4_k_cu_2c46116a_179554cuda3std3__45__cpo6cbeginE)
_ZN40_INTERNAL_6ff96cf7_4_k_cu_2c46116a_179554cuda3std3__45__cpo6cbeginE:
	.zero		1
	.type		_ZN40_INTERNAL_6ff96cf7_4_k_cu_2c46116a_179554cuda3std3__48in_placeE,@object
	.size		_ZN40_INTERNAL_6ff96cf7_4_k_cu_2c46116a_179554cuda3std3__48in_placeE,(_ZN40_INTERNAL_6ff96cf7_4_k_cu_2c46116a_179554cuda3std6ranges3__45__cpo9iter_moveE - _ZN40_INTERNAL_6ff96cf7_4_k_cu_2c46116a_179554cuda3std3__48in_placeE)
_ZN40_INTERNAL_6ff96cf7_4_k_cu_2c46116a_179554cuda3std3__48in_placeE:
	.zero		1
	.type		_ZN40_INTERNAL_6ff96cf7_4_k_cu_2c46116a_179554cuda3std6ranges3__45__cpo9iter_moveE,@object
	.size		_ZN40_INTERNAL_6ff96cf7_4_k_cu_2c46116a_179554cuda3std6ranges3__45__cpo9iter_moveE,(_ZN40_INTERNAL_6ff96cf7_4_k_cu_2c46116a_179554cuda3std3__45__cpo5beginE - _ZN40_INTERNAL_6ff96cf7_4_k_cu_2c46116a_179554cuda3std6ranges3__45__cpo9iter_moveE)
_ZN40_INTERNAL_6ff96cf7_4_k_cu_2c46116a_179554cuda3std6ranges3__45__cpo9iter_moveE:
	.zero		1
	.type		_ZN40_INTERNAL_6ff96cf7_4_k_cu_2c46116a_179554cuda3std3__45__cpo5beginE,@object
	.size		_ZN40_INTERNAL_6ff96cf7_4_k_cu_2c46116a_179554cuda3std3__45__cpo5beginE,(_ZN40_INTERNAL_6ff96cf7_4_k_cu_2c46116a_179554cuda3std3__442_GLOBAL__N__6ff96cf7_4_k_cu_2c46116a_179556ignoreE - _ZN40_INTERNAL_6ff96cf7_4_k_cu_2c46116a_179554cuda3std3__45__cpo5beginE)
_ZN40_INTERNAL_6ff96cf7_4_k_cu_2c46116a_179554cuda3std3__45__cpo5beginE:
	.zero		1
	.type		_ZN40_INTERNAL_6ff96cf7_4_k_cu_2c46116a_179554cuda3std3__442_GLOBAL__N__6ff96cf7_4_k_cu_2c46116a_179556ignoreE,@object
	.size		_ZN40_INTERNAL_6ff96cf7_4_k_cu_2c46116a_179554cuda3std3__442_GLOBAL__N__6ff96cf7_4_k_cu_2c46116a_179556ignoreE,(_ZN40_INTERNAL_6ff96cf7_4_k_cu_2c46116a_179554cute7productE - _ZN40_INTERNAL_6ff96cf7_4_k_cu_2c46116a_179554cuda3std3__442_GLOBAL__N__6ff96cf7_4_k_cu_2c46116a_179556ignoreE)
_ZN40_INTERNAL_6ff96cf7_4_k_cu_2c46116a_179554cuda3std3__442_GLOBAL__N__6ff96cf7_4_k_cu_2c46116a_179556ignoreE:
	.zero		1
	.type		_ZN40_INTERNAL_6ff96cf7_4_k_cu_2c46116a_179554cute7productE,@object
	.size		_ZN40_INTERNAL_6ff96cf7_4_k_cu_2c46116a_179554cute7productE,(_ZN40_INTERNAL_6ff96cf7_4_k_cu_2c46116a_179554cuda3std3__45__cpo3endE - _ZN40_INTERNAL_6ff96cf7_4_k_cu_2c46116a_179554cute7productE)
_ZN40_INTERNAL_6ff96cf7_4_k_cu_2c46116a_179554cute7productE:
	.zero		1
	.type		_ZN40_INTERNAL_6ff96cf7_4_k_cu_2c46116a_179554cuda3std3__45__cpo3endE,@object
	.size		_ZN40_INTERNAL_6ff96cf7_4_k_cu_2c46116a_179554cuda3std3__45__cpo3endE,(_ZN40_INTERNAL_6ff96cf7_4_k_cu_2c46116a_179554cuda3std3__419piecewise_constructE - _ZN40_INTERNAL_6ff96cf7_4_k_cu_2c46116a_179554cuda3std3__45__cpo3endE)
_ZN40_INTERNAL_6ff96cf7_4_k_cu_2c46116a_179554cuda3std3__45__cpo3endE:
	.zero		1
	.type		_ZN40_INTERNAL_6ff96cf7_4_k_cu_2c46116a_179554cuda3std3__419piecewise_constructE,@object
	.size		_ZN40_INTERNAL_6ff96cf7_4_k_cu_2c46116a_179554cuda3std3__419piecewise_constructE,(_ZN40_INTERNAL_6ff96cf7_4_k_cu_2c46116a_179554cuda3std3__45__cpo4cendE - _ZN40_INTERNAL_6ff96cf7_4_k_cu_2c46116a_179554cuda3std3__419piecewise_constructE)
_ZN40_INTERNAL_6ff96cf7_4_k_cu_2c46116a_179554cuda3std3__419piecewise_constructE:
	.zero		1
	.type		_ZN40_INTERNAL_6ff96cf7_4_k_cu_2c46116a_179554cuda3std3__45__cpo4cendE,@object
	.size		_ZN40_INTERNAL_6ff96cf7_4_k_cu_2c46116a_179554cuda3std3__45__cpo4cendE,(_ZN40_INTERNAL_6ff96cf7_4_k_cu_2c46116a_179554cuda3std6ranges3__45__cpo4swapE - _ZN40_INTERNAL_6ff96cf7_4_k_cu_2c46116a_179554cuda3std3__45__cpo4cendE)
_ZN40_INTERNAL_6ff96cf7_4_k_cu_2c46116a_179554cuda3std3__45__cpo4cendE:
	.zero		1
	.type		_ZN40_INTERNAL_6ff96cf7_4_k_cu_2c46116a_179554cuda3std6ranges3__45__cpo4swapE,@object
	.size		_ZN40_INTERNAL_6ff96cf7_4_k_cu_2c46116a_179554cuda3std6ranges3__45__cpo4swapE,(.L_8 - _ZN40_INTERNAL_6ff96cf7_4_k_cu_2c46116a_179554cuda3std6ranges3__45__cpo4swapE)
_ZN40_INTERNAL_6ff96cf7_4_k_cu_2c46116a_179554cuda3std6ranges3__45__cpo4swapE:
	.zero		1
.L_8:


//--------------------- .nv.constant0._ZN7cutlass13device_kernelINS_4gemm6kernel13GemmUniversalIN4cute5tupleIJiiiiEEENS1_10collective13CollectiveMmaINS1_34MainloopSm90TmaGmmaWarpSpecializedILi4ENS5_IJNS4_1CILi1EEESB_SB_EEENS1_32KernelTmaWarpSpecializedPingpongEEENS5_IJNSA_ILi64EEENSA_ILi128EEESF_EEEfNS5_IJlSB_lEEEfSI_NS4_8TiledMMAINS4_8MMA_AtomIJNS4_4SM904GMMA30MMA_64x128x8_F32TF32TF32_SS_TNILNSM_7ScaleInE1ELSO_1EEEEEENS4_6LayoutISC_NS5_IJNSA_ILi0EEESS_SS_EEEEENS5_IJNS4_10UnderscoreESV_SV_EEEEENS4_13SM90_TMA_LOADENS4_14ComposedLayoutINS4_7SwizzleILi3ELi4ELi3EEENS4_18smem_ptr_flag_bitsILi32EEENSR_INS5_IJNSA_ILi8EEENSA_ILi32EEEEEENS5_IJS15_SB_EEEEEEEvNS4_8identityESY_S19_vS1A_EENS_8epilogue10collective6detail29Sm90TmaWarpSpecializedAdapterINS1D_15DefaultEpilogueIfSI_SI_NS1C_6thread17LinearCombinationIfLi1EffLNS1H_9ScaleType4KindE0ELNS_15FloatRoundStyleE2EfEENS1_15EpilogueDefaultEEEEEvvEEEEvNT_6ParamsE --------------------------
	.section	.nv.constant0._ZN7cutlass13device_kernelINS_4gemm6kernel13GemmUniversalIN4cute5tupleIJiiiiEEENS1_10collective13CollectiveMmaINS1_34MainloopSm90TmaGmmaWarpSpecializedILi4ENS5_IJNS4_1CILi1EEESB_SB_EEENS1_32KernelTmaWarpSpecializedPingpongEEENS5_IJNSA_ILi64EEENSA_ILi128EEESF_EEEfNS5_IJlSB_lEEEfSI_NS4_8TiledMMAINS4_8MMA_AtomIJNS4_4SM904GMMA30MMA_64x128x8_F32TF32TF32_SS_TNILNSM_7ScaleInE1ELSO_1EEEEEENS4_6LayoutISC_NS5_IJNSA_ILi0EEESS_SS_EEEEENS5_IJNS4_10UnderscoreESV_SV_EEEEENS4_13SM90_TMA_LOADENS4_14ComposedLayoutINS4_7SwizzleILi3ELi4ELi3EEENS4_18smem_ptr_flag_bitsILi32EEENSR_INS5_IJNSA_ILi8EEENSA_ILi32EEEEEENS5_IJS15_SB_EEEEEEEvNS4_8identityESY_S19_vS1A_EENS_8epilogue10collective6detail29Sm90TmaWarpSpecializedAdapterINS1D_15DefaultEpilogueIfSI_SI_NS1C_6thread17LinearCombinationIfLi1EffLNS1H_9ScaleType4KindE0ELNS_15FloatRoundStyleE2EfEENS1_15EpilogueDefaultEEEEEvvEEEEvNT_6ParamsE,"a",@progbits
	.sectionflags	@""
	.align	4
.nv.constant0._ZN7cutlass13device_kernelINS_4gemm6kernel13GemmUniversalIN4cute5tupleIJiiiiEEENS1_10collective13CollectiveMmaINS1_34MainloopSm90TmaGmmaWarpSpecializedILi4ENS5_IJNS4_1CILi1EEESB_SB_EEENS1_32KernelTmaWarpSpecializedPingpongEEENS5_IJNSA_ILi64EEENSA_ILi128EEESF_EEEfNS5_IJlSB_lEEEfSI_NS4_8TiledMMAINS4_8MMA_AtomIJNS4_4SM904GMMA30MMA_64x128x8_F32TF32TF32_SS_TNILNSM_7ScaleInE1ELSO_1EEEEEENS4_6LayoutISC_NS5_IJNSA_ILi0EEESS_SS_EEEEENS5_IJNS4_10UnderscoreESV_SV_EEEEENS4_13SM90_TMA_LOADENS4_14ComposedLayoutINS4_7SwizzleILi3ELi4ELi3EEENS4_18smem_ptr_flag_bitsILi32EEENSR_INS5_IJNSA_ILi8EEENSA_ILi32EEEEEENS5_IJS15_SB_EEEEEEEvNS4_8identityESY_S19_vS1A_EENS_8epilogue10collective6detail29Sm90TmaWarpSpecializedAdapterINS1D_15DefaultEpilogueIfSI_SI_NS1C_6thread17LinearCombinationIfLi1EffLNS1H_9ScaleType4KindE0ELNS_15FloatRoundStyleE2EfEENS1_15EpilogueDefaultEEEEEvvEEEEvNT_6ParamsE:
	.zero		1664


//--------------------- SYMBOLS --------------------------

	.type		.nv.reservedSmem.offset0,@object
	.size		.nv.reservedSmem.offset0,0x4
	.type		__assertfail,@function
